//
// Generated by NVIDIA NVVM Compiler
//
// Compiler Build ID: CL-36424714
// Cuda compilation tools, release 13.0, V13.0.88
// Based on NVVM 20.0.0
//

.version 9.0
.target sm_100
.address_size 64

	// .globl	velocity_one

.visible .entry velocity_one(
	.param .u64 .ptr .align 1 velocity_one_param_0,
	.param .u64 .ptr .align 1 velocity_one_param_1,
	.param .u32 velocity_one_param_2,
	.param .u32 velocity_one_param_3,
	.param .u32 velocity_one_param_4,
	.param .f32 velocity_one_param_5,
	.param .f32 velocity_one_param_6,
	.param .u64 .ptr .align 1 velocity_one_param_7,
	.param .u64 .ptr .align 1 velocity_one_param_8,
	.param .u64 .ptr .align 1 velocity_one_param_9
)
{
	.reg .pred 	%p<19>;
	.reg .b32 	%r<23>;
	.reg .b32 	%f<147>;
	.reg .b64 	%rd<27>;
	.reg .b64 	%fd<4>;

	ld.param.u64 	%rd1, [velocity_one_param_0];
	ld.param.u64 	%rd2, [velocity_one_param_1];
	ld.param.u32 	%r1, [velocity_one_param_2];
	ld.param.u32 	%r2, [velocity_one_param_3];
	ld.param.u32 	%r3, [velocity_one_param_4];
	ld.param.f32 	%f1, [velocity_one_param_5];
	ld.param.u64 	%rd3, [velocity_one_param_7];
	ld.param.u64 	%rd4, [velocity_one_param_8];
	ld.param.u64 	%rd5, [velocity_one_param_9];
	cvta.to.global.u64 	%rd6, %rd4;
	cvta.to.global.u64 	%rd7, %rd5;
	cvta.to.global.u64 	%rd8, %rd2;
	cvta.to.global.u64 	%rd9, %rd1;
	mov.u32 	%r4, %ntid.x;
	mov.u32 	%r5, %ctaid.x;
	mov.u32 	%r6, %tid.x;
	mad.lo.s32 	%r7, %r4, %r5, %r6;
	mul.wide.s32 	%rd10, %r7, 8;
	add.s64 	%rd11, %rd9, %rd10;
	ld.global.v2.f32 	{%f2, %f3}, [%rd11];
	add.s64 	%rd12, %rd8, %rd10;
	ld.global.v2.f32 	{%f4, %f5}, [%rd12];
	add.s32 	%r8, %r7, 1;
	rem.s32 	%r9, %r8, %r2;
	div.s32 	%r10, %r7, %r2;
	mad.lo.s32 	%r11, %r10, %r2, %r9;
	mul.wide.s32 	%rd13, %r11, 8;
	add.s64 	%rd14, %rd9, %rd13;
	ld.global.v2.f32 	{%f6, %f7}, [%rd14];
	add.s64 	%rd15, %rd8, %rd13;
	ld.global.v2.f32 	{%f8, %f9}, [%rd15];
	mul.f32 	%f10, %f3, %f7;
	fma.rn.f32 	%f11, %f2, %f6, %f10;
	fma.rn.f32 	%f12, %f4, %f8, %f11;
	fma.rn.f32 	%f13, %f5, %f9, %f12;
	mul.f32 	%f14, %f2, %f7;
	mul.f32 	%f15, %f3, %f6;
	sub.f32 	%f16, %f14, %f15;
	fma.rn.f32 	%f17, %f4, %f9, %f16;
	mul.f32 	%f18, %f5, %f8;
	sub.f32 	%f19, %f17, %f18;
	abs.f32 	%f20, %f13;
	abs.f32 	%f21, %f19;
	setp.gt.f32 	%p1, %f21, %f20;
	selp.f32 	%f22, %f21, %f20, %p1;
	selp.f32 	%f23, %f20, %f21, %p1;
	div.rn.f32 	%f24, %f23, %f22;
	mul.f32 	%f25, %f24, %f24;
	fma.rn.f32 	%f26, %f25, 0f3B33710B, 0fBC807748;
	fma.rn.f32 	%f27, %f26, %f25, 0f3D2CDAB2;
	fma.rn.f32 	%f28, %f27, %f25, 0fBD992D10;
	fma.rn.f32 	%f29, %f28, %f25, 0f3DD9EA6C;
	fma.rn.f32 	%f30, %f29, %f25, 0fBE117CB1;
	fma.rn.f32 	%f31, %f30, %f25, 0f3E4CBCE0;
	fma.rn.f32 	%f32, %f31, %f25, 0fBEAAAA7D;
	mul.f32 	%f33, %f25, %f32;
	fma.rn.f32 	%f34, %f33, %f24, %f24;
	neg.f32 	%f35, %f34;
	fma.rn.f32 	%f36, 0f3F6EE581, 0f3FD774EB, %f35;
	selp.f32 	%f37, %f36, %f34, %p1;
	selp.f32 	%f38, 0f3F6EE581, 0f3FEEE581, %p1;
	selp.f32 	%f39, %f34, %f35, %p1;
	mov.b32 	%r12, %f13;
	fma.rn.f32 	%f40, %f38, 0f3FD774EB, %f39;
	setp.lt.s32 	%p2, %r12, 0;
	selp.f32 	%f41, %f40, %f37, %p2;
	add.f32 	%f42, %f20, %f21;
	setp.eq.f32 	%p3, %f22, 0f00000000;
	selp.f32 	%f43, 0f40490FDB, 0f00000000, %p2;
	setp.eq.f32 	%p4, %f20, %f21;
	selp.f32 	%f44, 0f4016CBE4, 0f3F490FDB, %p2;
	selp.f32 	%f45, %f44, %f41, %p4;
	selp.f32 	%f46, %f43, %f45, %p3;
	abs.f32 	%f47, %f42;
	setp.nan.f32 	%p5, %f47, %f47;
	copysign.f32 	%f48, %f19, %f46;
	selp.f32 	%f49, %f42, %f48, %p5;
	cvt.f64.f32 	%fd1, %f21;
	setp.lt.f64 	%p6, %fd1, 0d3EE4F8B588E368F1;
	neg.f32 	%f50, %f49;
	selp.f32 	%f51, %f50, %f49, %p6;
	mul.f32 	%f52, %f1, %f51;
	mul.wide.s32 	%rd16, %r7, 4;
	add.s64 	%rd17, %rd7, %rd16;
	st.global.f32 	[%rd17], %f52;
	rem.s32 	%r13, %r10, %r1;
	add.s32 	%r14, %r2, %r7;
	div.s32 	%r15, %r14, %r2;
	rem.s32 	%r16, %r15, %r1;
	sub.s32 	%r17, %r16, %r13;
	mul.lo.s32 	%r18, %r17, %r2;
	mul.wide.s32 	%rd18, %r18, 8;
	add.s64 	%rd19, %rd11, %rd18;
	ld.global.v2.f32 	{%f53, %f54}, [%rd19];
	add.s64 	%rd20, %rd12, %rd18;
	ld.global.v2.f32 	{%f55, %f56}, [%rd20];
	mul.f32 	%f57, %f3, %f54;
	fma.rn.f32 	%f58, %f2, %f53, %f57;
	fma.rn.f32 	%f59, %f4, %f55, %f58;
	fma.rn.f32 	%f60, %f5, %f56, %f59;
	mul.f32 	%f61, %f2, %f54;
	mul.f32 	%f62, %f3, %f53;
	sub.f32 	%f63, %f61, %f62;
	fma.rn.f32 	%f64, %f4, %f56, %f63;
	mul.f32 	%f65, %f5, %f55;
	sub.f32 	%f66, %f64, %f65;
	abs.f32 	%f67, %f60;
	abs.f32 	%f68, %f66;
	setp.gt.f32 	%p7, %f68, %f67;
	selp.f32 	%f69, %f68, %f67, %p7;
	selp.f32 	%f70, %f67, %f68, %p7;
	div.rn.f32 	%f71, %f70, %f69;
	mul.f32 	%f72, %f71, %f71;
	fma.rn.f32 	%f73, %f72, 0f3B33710B, 0fBC807748;
	fma.rn.f32 	%f74, %f73, %f72, 0f3D2CDAB2;
	fma.rn.f32 	%f75, %f74, %f72, 0fBD992D10;
	fma.rn.f32 	%f76, %f75, %f72, 0f3DD9EA6C;
	fma.rn.f32 	%f77, %f76, %f72, 0fBE117CB1;
	fma.rn.f32 	%f78, %f77, %f72, 0f3E4CBCE0;
	fma.rn.f32 	%f79, %f78, %f72, 0fBEAAAA7D;
	mul.f32 	%f80, %f72, %f79;
	fma.rn.f32 	%f81, %f80, %f71, %f71;
	neg.f32 	%f82, %f81;
	fma.rn.f32 	%f83, 0f3F6EE581, 0f3FD774EB, %f82;
	selp.f32 	%f84, %f83, %f81, %p7;
	selp.f32 	%f85, 0f3F6EE581, 0f3FEEE581, %p7;
	selp.f32 	%f86, %f81, %f82, %p7;
	mov.b32 	%r19, %f60;
	fma.rn.f32 	%f87, %f85, 0f3FD774EB, %f86;
	setp.lt.s32 	%p8, %r19, 0;
	selp.f32 	%f88, %f87, %f84, %p8;
	add.f32 	%f89, %f67, %f68;
	setp.eq.f32 	%p9, %f69, 0f00000000;
	selp.f32 	%f90, 0f40490FDB, 0f00000000, %p8;
	setp.eq.f32 	%p10, %f67, %f68;
	selp.f32 	%f91, 0f4016CBE4, 0f3F490FDB, %p8;
	selp.f32 	%f92, %f91, %f88, %p10;
	selp.f32 	%f93, %f90, %f92, %p9;
	abs.f32 	%f94, %f89;
	setp.nan.f32 	%p11, %f94, %f94;
	copysign.f32 	%f95, %f66, %f93;
	selp.f32 	%f96, %f89, %f95, %p11;
	cvt.f64.f32 	%fd2, %f68;
	setp.lt.f64 	%p12, %fd2, 0d3EE4F8B588E368F1;
	neg.f32 	%f97, %f96;
	selp.f32 	%f98, %f97, %f96, %p12;
	mul.f32 	%f99, %f1, %f98;
	add.s64 	%rd21, %rd6, %rd16;
	st.global.f32 	[%rd21], %f99;
	mad.lo.s32 	%r20, %r2, %r1, %r7;
	rem.s32 	%r21, %r20, %r3;
	mul.wide.s32 	%rd22, %r21, 8;
	add.s64 	%rd23, %rd9, %rd22;
	ld.global.v2.f32 	{%f100, %f101}, [%rd23];
	add.s64 	%rd24, %rd8, %rd22;
	ld.global.v2.f32 	{%f102, %f103}, [%rd24];
	mul.f32 	%f104, %f3, %f101;
	fma.rn.f32 	%f105, %f2, %f100, %f104;
	fma.rn.f32 	%f106, %f4, %f102, %f105;
	fma.rn.f32 	%f107, %f5, %f103, %f106;
	mul.f32 	%f108, %f2, %f101;
	mul.f32 	%f109, %f3, %f100;
	sub.f32 	%f110, %f108, %f109;
	fma.rn.f32 	%f111, %f4, %f103, %f110;
	mul.f32 	%f112, %f5, %f102;
	sub.f32 	%f113, %f111, %f112;
	abs.f32 	%f114, %f107;
	abs.f32 	%f115, %f113;
	setp.gt.f32 	%p13, %f115, %f114;
	selp.f32 	%f116, %f115, %f114, %p13;
	selp.f32 	%f117, %f114, %f115, %p13;
	div.rn.f32 	%f118, %f117, %f116;
	mul.f32 	%f119, %f118, %f118;
	fma.rn.f32 	%f120, %f119, 0f3B33710B, 0fBC807748;
	fma.rn.f32 	%f121, %f120, %f119, 0f3D2CDAB2;
	fma.rn.f32 	%f122, %f121, %f119, 0fBD992D10;
	fma.rn.f32 	%f123, %f122, %f119, 0f3DD9EA6C;
	fma.rn.f32 	%f124, %f123, %f119, 0fBE117CB1;
	fma.rn.f32 	%f125, %f124, %f119, 0f3E4CBCE0;
	fma.rn.f32 	%f126, %f125, %f119, 0fBEAAAA7D;
	mul.f32 	%f127, %f119, %f126;
	fma.rn.f32 	%f128, %f127, %f118, %f118;
	neg.f32 	%f129, %f128;
	fma.rn.f32 	%f130, 0f3F6EE581, 0f3FD774EB, %f129;
	selp.f32 	%f131, %f130, %f128, %p13;
	selp.f32 	%f132, 0f3F6EE581, 0f3FEEE581, %p13;
	selp.f32 	%f133, %f128, %f129, %p13;
	mov.b32 	%r22, %f107;
	fma.rn.f32 	%f134, %f132, 0f3FD774EB, %f133;
	setp.lt.s32 	%p14, %r22, 0;
	selp.f32 	%f135, %f134, %f131, %p14;
	add.f32 	%f136, %f114, %f115;
	setp.eq.f32 	%p15, %f116, 0f00000000;
	selp.f32 	%f137, 0f40490FDB, 0f00000000, %p14;
	setp.eq.f32 	%p16, %f114, %f115;
	selp.f32 	%f138, 0f4016CBE4, 0f3F490FDB, %p14;
	selp.f32 	%f139, %f138, %f135, %p16;
	selp.f32 	%f140, %f137, %f139, %p15;
	cvta.to.global.u64 	%rd25, %rd3;
	abs.f32 	%f141, %f136;
	setp.nan.f32 	%p17, %f141, %f141;
	copysign.f32 	%f142, %f113, %f140;
	selp.f32 	%f143, %f136, %f142, %p17;
	cvt.f64.f32 	%fd3, %f115;
	setp.lt.f64 	%p18, %fd3, 0d3EE4F8B588E368F1;
	neg.f32 	%f144, %f143;
	selp.f32 	%f145, %f144, %f143, %p18;
	mul.f32 	%f146, %f1, %f145;
	add.s64 	%rd26, %rd25, %rd16;
	st.global.f32 	[%rd26], %f146;
	ret;

}


// ===== COMPILED SASS (sm_100) =====

	.target	sm_100

	.elftype	@"ET_EXEC"


//--------------------- .note.nv.tkinfo           --------------------------
	.section	.note.nv.tkinfo,"",@"SHT_NOTE"
	.sectionflags	@"SHF_NOTE_NV_TKINFO"
	.tkinfo
        /*0018*/ 	.word	0x00000002
        /*0030*/ 	.string	""
        /*0030*/ 	.string	"ptxas"
        /*0030*/ 	.string	"Cuda compilation tools, release 13.0, V13.0.88"
        /*0030*/ 	.string	"Build cuda_13.0.r13.0/compiler.36424714_0"
        /*0030*/ 	.string	"-arch sm_100 -m 64 "



//--------------------- .note.nv.cuinfo           --------------------------
	.section	.note.nv.cuinfo,"",@"SHT_NOTE"
	.sectionflags	@"SHF_NOTE_NV_CUINFO"
        /*0018*/ 	.short	0x0002
        /*001a*/ 	.short	0x0064
        /*001c*/ 	.short	0x0082
	.zero		2


//--------------------- .nv.info                  --------------------------
	.section	.nv.info,"",@"SHT_CUDA_INFO"
	.align	4


	//----- nvinfo : EIATTR_REGCOUNT
	.align		4
        /*0000*/ 	.byte	0x04, 0x2f
        /*0002*/ 	.short	(.L_1 - .L_0)
	.align		4
.L_0:
        /*0004*/ 	.word	index@(velocity_one)
        /*0008*/ 	.word	0x0000001c


	//----- nvinfo : EIATTR_FRAME_SIZE
	.align		4
.L_1:
        /*000c*/ 	.byte	0x04, 0x11
        /*000e*/ 	.short	(.L_3 - .L_2)
	.align		4
.L_2:
        /*0010*/ 	.word	index@($__internal_0_$__cuda_sm3x_div_rn_noftz_f32_slowpath)
        /*0014*/ 	.word	0x00000000


	//----- nvinfo : EIATTR_FRAME_SIZE
	.align		4
.L_3:
        /*0018*/ 	.byte	0x04, 0x11
        /*001a*/ 	.short	(.L_5 - .L_4)
	.align		4
.L_4:
        /*001c*/ 	.word	index@(velocity_one)
        /*0020*/ 	.word	0x00000000


	//----- nvinfo : EIATTR_MIN_STACK_SIZE
	.align		4
.L_5:
        /*0024*/ 	.byte	0x04, 0x12
        /*0026*/ 	.short	(.L_7 - .L_6)
	.align		4
.L_6:
        /*0028*/ 	.word	index@(velocity_one)
        /*002c*/ 	.word	0x00000000
.L_7:


//--------------------- .nv.compat                --------------------------
	.section	.nv.compat,"",@"SHT_CUDA_COMPAT_INFO"
	.align	4
        /*0000*/ 	.byte	0x02, 0x09, 0x00, 0x00, 0x02, 0x02, 0x01, 0x00, 0x02, 0x05, 0x05, 0x00, 0x03, 0x07, 0x01, 0x01
        /*0010*/ 	.byte	0x02, 0x03, 0x00, 0x00, 0x02, 0x06, 0x01, 0x00, 0x04, 0x0b, 0x08, 0x00, 0x01, 0x00, 0x00, 0x00
        /*0020*/ 	.byte	0x00, 0x00, 0x00, 0x00


//--------------------- .nv.info.velocity_one     --------------------------
	.section	.nv.info.velocity_one,"",@"SHT_CUDA_INFO"
	.sectionflags	@""
	.align	4


	//----- nvinfo : EIATTR_CUDA_API_VERSION
	.align		4
        /*0000*/ 	.byte	0x04, 0x37
        /*0002*/ 	.short	(.L_9 - .L_8)
.L_8:
        /*0004*/ 	.word	0x00000082


	//----- nvinfo : EIATTR_KPARAM_INFO
	.align		4
.L_9:
        /*0008*/ 	.byte	0x04, 0x17
        /*000a*/ 	.short	(.L_11 - .L_10)
.L_10:
        /*000c*/ 	.word	0x00000000
        /*0010*/ 	.short	0x0009
        /*0012*/ 	.short	0x0038
        /*0014*/ 	.byte	0x00, 0xf5, 0x21, 0x00


	//----- nvinfo : EIATTR_KPARAM_INFO
	.align		4
.L_11:
        /*0018*/ 	.byte	0x04, 0x17
        /*001a*/ 	.short	(.L_13 - .L_12)
.L_12:
        /*001c*/ 	.word	0x00000000
        /*0020*/ 	.short	0x0008
        /*0022*/ 	.short	0x0030
        /*0024*/ 	.byte	0x00, 0xf5, 0x21, 0x00


	//----- nvinfo : EIATTR_KPARAM_INFO
	.align		4
.L_13:
        /*0028*/ 	.byte	0x04, 0x17
        /*002a*/ 	.short	(.L_15 - .L_14)
.L_14:
        /*002c*/ 	.word	0x00000000
        /*0030*/ 	.short	0x0007
        /*0032*/ 	.short	0x0028
        /*0034*/ 	.byte	0x00, 0xf5, 0x21, 0x00


	//----- nvinfo : EIATTR_KPARAM_INFO
	.align		4
.L_15:
        /*0038*/ 	.byte	0x04, 0x17
        /*003a*/ 	.short	(.L_17 - .L_16)
.L_16:
        /*003c*/ 	.word	0x00000000
        /*0040*/ 	.short	0x0006
        /*0042*/ 	.short	0x0020
        /*0044*/ 	.byte	0x00, 0xf0, 0x11, 0x00


	//----- nvinfo : EIATTR_KPARAM_INFO
	.align		4
.L_17:
        /*0048*/ 	.byte	0x04, 0x17
        /*004a*/ 	.short	(.L_19 - .L_18)
.L_18:
        /*004c*/ 	.word	0x00000000
        /*0050*/ 	.short	0x0005
        /*0052*/ 	.short	0x001c
        /*0054*/ 	.byte	0x00, 0xf0, 0x11, 0x00


	//----- nvinfo : EIATTR_KPARAM_INFO
	.align		4
.L_19:
        /*0058*/ 	.byte	0x04, 0x17
        /*005a*/ 	.short	(.L_21 - .L_20)
.L_20:
        /*005c*/ 	.word	0x00000000
        /*0060*/ 	.short	0x0004
        /*0062*/ 	.short	0x0018
        /*0064*/ 	.byte	0x00, 0xf0, 0x11, 0x00


	//----- nvinfo : EIATTR_KPARAM_INFO
	.align		4
.L_21:
        /*0068*/ 	.byte	0x04, 0x17
        /*006a*/ 	.short	(.L_23 - .L_22)
.L_22:
        /*006c*/ 	.word	0x00000000
        /*0070*/ 	.short	0x0003
        /*0072*/ 	.short	0x0014
        /*0074*/ 	.byte	0x00, 0xf0, 0x11, 0x00


	//----- nvinfo : EIATTR_KPARAM_INFO
	.align		4
.L_23:
        /*0078*/ 	.byte	0x04, 0x17
        /*007a*/ 	.short	(.L_25 - .L_24)
.L_24:
        /*007c*/ 	.word	0x00000000
        /*0080*/ 	.short	0x0002
        /*0082*/ 	.short	0x0010
        /*0084*/ 	.byte	0x00, 0xf0, 0x11, 0x00


	//----- nvinfo : EIATTR_KPARAM_INFO
	.align		4
.L_25:
        /*0088*/ 	.byte	0x04, 0x17
        /*008a*/ 	.short	(.L_27 - .L_26)
.L_26:
        /*008c*/ 	.word	0x00000000
        /*0090*/ 	.short	0x0001
        /*0092*/ 	.short	0x0008
        /*0094*/ 	.byte	0x00, 0xf5, 0x21, 0x00


	//----- nvinfo : EIATTR_KPARAM_INFO
	.align		4
.L_27:
        /*0098*/ 	.byte	0x04, 0x17
        /*009a*/ 	.short	(.L_29 - .L_28)
.L_28:
        /*009c*/ 	.word	0x00000000
        /*00a0*/ 	.short	0x0000
        /*00a2*/ 	.short	0x0000
        /*00a4*/ 	.byte	0x00, 0xf5, 0x21, 0x00


	//----- nvinfo : EIATTR_SPARSE_MMA_MASK
	.align		4
.L_29:
        /*00a8*/ 	.byte	0x03, 0x50
        /*00aa*/ 	.short	0x0000


	//----- nvinfo : EIATTR_MAXREG_COUNT
	.align		4
        /*00ac*/ 	.byte	0x03, 0x1b
        /*00ae*/ 	.short	0x00ff


	//----- nvinfo : EIATTR_MERCURY_ISA_VERSION
	.align		4
        /*00b0*/ 	.byte	0x03, 0x5f
        /*00b2*/ 	.short	0x0101


	//----- nvinfo : EIATTR_VRC_CTA_INIT_COUNT
	.align		4
        /*00b4*/ 	.byte	0x02, 0x4a
	.zero		1
	.zero		1


	//----- nvinfo : EIATTR_EXIT_INSTR_OFFSETS
	.align		4
        /*00b8*/ 	.byte	0x04, 0x1c
        /*00ba*/ 	.short	(.L_31 - .L_30)


	//   ....[0]....
.L_30:
        /*00bc*/ 	.word	0x00001500


	//----- nvinfo : EIATTR_CRS_STACK_SIZE
	.align		4
.L_31:
        /*00c0*/ 	.byte	0x04, 0x1e
        /*00c2*/ 	.short	(.L_33 - .L_32)
.L_32:
        /*00c4*/ 	.word	0x00000000


	//----- nvinfo : EIATTR_CBANK_PARAM_SIZE
	.align		4
.L_33:
        /*00c8*/ 	.byte	0x03, 0x19
        /*00ca*/ 	.short	0x0040


	//----- nvinfo : EIATTR_PARAM_CBANK
	.align		4
        /*00cc*/ 	.byte	0x04, 0x0a
        /*00ce*/ 	.short	(.L_35 - .L_34)
	.align		4
.L_34:
        /*00d0*/ 	.word	index@(.nv.constant0.velocity_one)
        /*00d4*/ 	.short	0x0380
        /*00d6*/ 	.short	0x0040


	//----- nvinfo : EIATTR_SW_WAR
	.align		4
.L_35:
        /*00d8*/ 	.byte	0x04, 0x36
        /*00da*/ 	.short	(.L_37 - .L_36)
.L_36:
        /*00dc*/ 	.word	0x00000008
.L_37:


//--------------------- .nv.callgraph             --------------------------
	.section	.nv.callgraph,"",@"SHT_CUDA_CALLGRAPH"
	.align	4
	.sectionentsize	8
	.align		4
        /*0000*/ 	.word	0x00000000
	.align		4
        /*0004*/ 	.word	0xffffffff
	.align		4
        /*0008*/ 	.word	0x00000000
	.align		4
        /*000c*/ 	.word	0xfffffffe
	.align		4
        /*0010*/ 	.word	0x00000000
	.align		4
        /*0014*/ 	.word	0xfffffffd
	.align		4
        /*0018*/ 	.word	0x00000000
	.align		4
        /*001c*/ 	.word	0xfffffffc


//--------------------- .text.velocity_one        --------------------------
	.section	.text.velocity_one,"ax",@progbits
	.align	128
        .global         velocity_one
        .type           velocity_one,@function
        .size           velocity_one,(.L_x_18 - velocity_one)
        .other          velocity_one,@"STO_CUDA_ENTRY STV_DEFAULT"
velocity_one:
.text.velocity_one:
[----:B------:R-:W-:Y:S08]  /*0000*/  LDC R1, c[0x0][0x37c] ;  /* 0x0000df00ff017b82 */ /* 0x000ff00000000800 */
[----:B------:R-:W0:Y:S01]  /*0010*/  LDC R3, c[0x0][0x394] ;  /* 0x0000e500ff037b82 */ /* 0x000e220000000800 */
[----:B------:R-:W1:Y:S01]  /*0020*/  S2R R2, SR_CTAID.X ;  /* 0x0000000000027919 */ /* 0x000e620000002500 */
[----:B------:R-:W1:Y:S01]  /*0030*/  LDCU UR4, c[0x0][0x360] ;  /* 0x00006c00ff0477ac */ /* 0x000e620008000800 */
[----:B------:R-:W1:Y:S05]  /*0040*/  S2R R7, SR_TID.X ;  /* 0x0000000000077919 */ /* 0x000e6a0000002100 */
[----:B------:R-:W2:Y:S01]  /*0050*/  LDC.64 R12, c[0x0][0x380] ;  /* 0x0000e000ff0c7b82 */ /* 0x000ea20000000a00 */
[----:B0-----:R-:W-:-:S04]  /*0060*/  IABS R9, R3 ;  /* 0x0000000300097213 */ /* 0x001fc80000000000 */
[----:B------:R-:W0:Y:S01]  /*0070*/  I2F.RP R6, R9 ;  /* 0x0000000900067306 */ /* 0x000e220000209400 */
[----:B-1----:R-:W-:Y:S01]  /*0080*/  IMAD R2, R2, UR4, R7 ;  /* 0x0000000402027c24 */ /* 0x002fe2000f8e0207 */
[----:B------:R-:W1:Y:S04]  /*0090*/  LDCU.64 UR4, c[0x0][0x358] ;  /* 0x00006b00ff0477ac */ /* 0x000e680008000a00 */
[----:B------:R-:W-:Y:S02]  /*00a0*/  IADD3 R0, PT, PT, R2, 0x1, RZ ;  /* 0x0000000102007810 */ /* 0x000fe40007ffe0ff */
[----:B0-----:R-:W0:Y:S02]  /*00b0*/  MUFU.RCP R6, R6 ;  /* 0x0000000600067308 */ /* 0x001e240000001000 */
[----:B------:R-:W-:Y:S01]  /*00c0*/  ISETP.GE.AND P2, PT, R0, RZ, PT ;  /* 0x000000ff0000720c */ /* 0x000fe20003f46270 */
[----:B0-----:R-:W-:Y:S01]  /*00d0*/  VIADD R4, R6, 0xffffffe ;  /* 0x0ffffffe06047836 */ /* 0x001fe20000000000 */
[----:B------:R-:W-:-:S04]  /*00e0*/  IABS R6, R0 ;  /* 0x0000000000067213 */ /* 0x000fc80000000000 */
[----:B------:R0:W3:Y:S02]  /*00f0*/  F2I.FTZ.U32.TRUNC.NTZ R5, R4 ;  /* 0x0000000400057305 */ /* 0x0000e4000021f000 */
[----:B0-----:R-:W-:Y:S02]  /*0100*/  IMAD.MOV.U32 R4, RZ, RZ, RZ ;  /* 0x000000ffff047224 */ /* 0x001fe400078e00ff */
[----:B---3--:R-:W-:-:S04]  /*0110*/  IMAD.MOV R8, RZ, RZ, -R5 ;  /* 0x000000ffff087224 */ /* 0x008fc800078e0a05 */
[----:B------:R-:W-:Y:S01]  /*0120*/  IMAD R7, R8, R9, RZ ;  /* 0x0000000908077224 */ /* 0x000fe200078e02ff */
[----:B------:R-:W-:-:S03]  /*0130*/  IABS R8, R2 ;  /* 0x0000000200087213 */ /* 0x000fc60000000000 */
[----:B------:R-:W-:-:S06]  /*0140*/  IMAD.HI.U32 R5, R5, R7, R4 ;  /* 0x0000000705057227 */ /* 0x000fcc00078e0004 */
[----:B------:R-:W-:-:S04]  /*0150*/  IMAD.HI.U32 R4, R5, R6, RZ ;  /* 0x0000000605047227 */ /* 0x000fc800078e00ff */
[----:B------:R-:W-:-:S04]  /*0160*/  IMAD.HI.U32 R5, R5, R8, RZ ;  /* 0x0000000805057227 */ /* 0x000fc800078e00ff */
[----:B------:R-:W-:Y:S01]  /*0170*/  IMAD.MOV R4, RZ, RZ, -R4 ;  /* 0x000000ffff047224 */ /* 0x000fe200078e0a04 */
[----:B------:R-:W-:-:S03]  /*0180*/  IADD3 R7, PT, PT, -R5, RZ, RZ ;  /* 0x000000ff05077210 */ /* 0x000fc60007ffe1ff */
[C---:B------:R-:W-:Y:S02]  /*0190*/  IMAD R4, R9.reuse, R4, R6 ;  /* 0x0000000409047224 */ /* 0x040fe400078e0206 */
[----:B------:R-:W-:-:S03]  /*01a0*/  IMAD R6, R9, R7, R8 ;  /* 0x0000000709067224 */ /* 0x000fc600078e0208 */
[C---:B------:R-:W-:Y:S02]  /*01b0*/  ISETP.GT.U32.AND P0, PT, R9.reuse, R4, PT ;  /* 0x000000040900720c */ /* 0x040fe40003f04070 */
[----:B------:R-:W-:-:S11]  /*01c0*/  ISETP.GT.U32.AND P3, PT, R9, R6, PT ;  /* 0x000000060900720c */ /* 0x000fd60003f64070 */
[--C-:B------:R-:W-:Y:S02]  /*01d0*/  @!P0 IMAD.IADD R4, R4, 0x1, -R9.reuse ;  /* 0x0000000104048824 */ /* 0x100fe400078e0a09 */
[----:B------:R-:W-:Y:S01]  /*01e0*/  @!P3 IMAD.IADD R6, R6, 0x1, -R9 ;  /* 0x000000010606b824 */ /* 0x000fe200078e0a09 */
[----:B------:R-:W-:Y:S02]  /*01f0*/  @!P3 IADD3 R5, PT, PT, R5, 0x1, RZ ;  /* 0x000000010505b810 */ /* 0x000fe40007ffe0ff */
[----:B------:R-:W-:Y:S02]  /*0200*/  ISETP.GT.U32.AND P1, PT, R9, R4, PT ;  /* 0x000000040900720c */ /* 0x000fe40003f24070 */
[----:B------:R-:W-:Y:S02]  /*0210*/  ISETP.GE.U32.AND P0, PT, R6, R9, PT ;  /* 0x000000090600720c */ /* 0x000fe40003f06070 */
[----:B------:R-:W-:-:S04]  /*0220*/  LOP3.LUT R6, R2, R3, RZ, 0x3c, !PT ;  /* 0x0000000302067212 */ /* 0x000fc800078e3cff */
[----:B------:R-:W-:Y:S02]  /*0230*/  ISETP.GE.AND P4, PT, R6, RZ, PT ;  /* 0x000000ff0600720c */ /* 0x000fe40003f86270 */
[----:B------:R-:W0:Y:S03]  /*0240*/  LDC.64 R6, c[0x0][0x388] ;  /* 0x0000e200ff067b82 */ /* 0x000e260000000a00 */
[----:B------:R-:W-:Y:S02]  /*0250*/  @!P1 IMAD.IADD R4, R4, 0x1, -R9 ;  /* 0x0000000104049824 */ /* 0x000fe400078e0a09 */
[----:B------:R-:W-:Y:S01]  /*0260*/  @P0 VIADD R5, R5, 0x1 ;  /* 0x0000000105050836 */ /* 0x000fe20000000000 */
[----:B------:R-:W-:Y:S01]  /*0270*/  ISETP.NE.AND P0, PT, R3, RZ, PT ;  /* 0x000000ff0300720c */ /* 0x000fe20003f05270 */
[----:B------:R-:W-:Y:S02]  /*0280*/  @!P2 IMAD.MOV R4, RZ, RZ, -R4 ;  /* 0x000000ffff04a224 */ /* 0x000fe400078e0a04 */
[----:B--2---:R-:W-:Y:S01]  /*0290*/  IMAD.WIDE R8, R2, 0x8, R12 ;  /* 0x0000000802087825 */ /* 0x004fe200078e020c */
[----:B------:R-:W-:-:S02]  /*02a0*/  MOV R14, R5 ;  /* 0x00000005000e7202 */ /* 0x000fc40000000f00 */
[----:B------:R-:W-:-:S03]  /*02b0*/  LOP3.LUT R5, RZ, R3, RZ, 0x33, !PT ;  /* 0x00000003ff057212 */ /* 0x000fc600078e33ff */
[----:B------:R-:W-:Y:S01]  /*02c0*/  @!P4 IMAD.MOV R14, RZ, RZ, -R14 ;  /* 0x000000ffff0ec224 */ /* 0x000fe200078e0a0e */
[----:B------:R-:W-:-:S04]  /*02d0*/  SEL R4, R5, R4, !P0 ;  /* 0x0000000405047207 */ /* 0x000fc80004000000 */
[----:B------:R-:W-:-:S05]  /*02e0*/  SEL R14, R5, R14, !P0 ;  /* 0x0000000e050e7207 */ /* 0x000fca0004000000 */
[----:B------:R-:W-:Y:S02]  /*02f0*/  IMAD R3, R14, R3, R4 ;  /* 0x000000030e037224 */ /* 0x000fe400078e0204 */
[----:B-1----:R-:W2:Y:S02]  /*0300*/  LDG.E.64 R4, desc[UR4][R8.64] ;  /* 0x0000000408047981 */ /* 0x002ea4000c1e1b00 */
[----:B------:R-:W-:-:S04]  /*0310*/  IMAD.WIDE R12, R3, 0x8, R12 ;  /* 0x00000008030c7825 */ /* 0x000fc800078e020c */
[--C-:B0-----:R-:W-:Y:S02]  /*0320*/  IMAD.WIDE R16, R3, 0x8, R6.reuse ;  /* 0x0000000803107825 */ /* 0x101fe400078e0206 */
[----:B------:R-:W2:Y:S02]  /*0330*/  LDG.E.64 R12, desc[UR4][R12.64] ;  /* 0x000000040c0c7981 */ /* 0x000ea4000c1e1b00 */
[----:B------:R-:W-:Y:S02]  /*0340*/  IMAD.WIDE R10, R2, 0x8, R6 ;  /* 0x00000008020a7825 */ /* 0x000fe400078e0206 */
[----:B------:R-:W3:Y:S04]  /*0350*/  LDG.E.64 R16, desc[UR4][R16.64] ;  /* 0x0000000410107981 */ /* 0x000ee8000c1e1b00 */
[----:B------:R-:W3:Y:S01]  /*0360*/  LDG.E.64 R6, desc[UR4][R10.64] ;  /* 0x000000040a067981 */ /* 0x000ee2000c1e1b00 */
[----:B------:R-:W-:Y:S01]  /*0370*/  BSSY.RECONVERGENT B0, `(.L_x_0) ;  /* 0x0000017000007945 */ /* 0x000fe20003800200 */
[C---:B--2---:R-:W-:Y:S01]  /*0380*/  FMUL R3, R5.reuse, R13 ;  /* 0x0000000d05037220 */ /* 0x044fe20000400000 */
[----:B------:R-:W-:-:S03]  /*0390*/  FMUL R0, R5, R12 ;  /* 0x0000000c05007220 */ /* 0x000fc60000400000 */
[C---:B------:R-:W-:Y:S01]  /*03a0*/  FFMA R3, R4.reuse, R12, R3 ;  /* 0x0000000c04037223 */ /* 0x040fe20000000003 */
[----:B------:R-:W-:-:S03]  /*03b0*/  FFMA R18, R4, R13, -R0 ;  /* 0x0000000d04127223 */ /* 0x000fc60000000800 */
[C---:B---3--:R-:W-:Y:S01]  /*03c0*/  FFMA R0, R6.reuse, R16, R3 ;  /* 0x0000001006007223 */ /* 0x048fe20000000003 */
[----:B------:R-:W-:-:S03]  /*03d0*/  FFMA R18, R6, R17, R18 ;  /* 0x0000001106127223 */ /* 0x000fc60000000012 */
[C---:B------:R-:W-:Y:S01]  /*03e0*/  FFMA R12, R7.reuse, R17, R0 ;  /* 0x00000011070c7223 */ /* 0x040fe20000000000 */
[----:B------:R-:W-:-:S05]  /*03f0*/  FFMA R13, -R7, R16, R18 ;  /* 0x00000010070d7223 */ /* 0x000fca0000000112 */
[----:B------:R-:W-:-:S04]  /*0400*/  FSETP.GT.AND P2, PT, |R13|, |R12|, PT ;  /* 0x4000000c0d00720b */ /* 0x000fc80003f44200 */
[----:B------:R-:W-:-:S04]  /*0410*/  FSEL R3, |R13|, |R12|, P2 ;  /* 0x4000000c0d037208 */ /* 0x000fc80001000200 */
[----:B------:R-:W0:Y:S01]  /*0420*/  MUFU.RCP R16, R3 ;  /* 0x0000000300107308 */ /* 0x000e220000001000 */
[----:B------:R-:W-:-:S07]  /*0430*/  FSEL R0, |R12|, |R13|, P2 ;  /* 0x4000000d0c007208 */ /* 0x000fce0001000200 */
[----:B------:R-:W1:Y:S01]  /*0440*/  FCHK P0, R0, R3 ;  /* 0x0000000300007302 */ /* 0x000e620000000000 */
[----:B0-----:R-:W-:-:S04]  /*0450*/  FFMA R15, -R3, R16, 1 ;  /* 0x3f800000030f7423 */ /* 0x001fc80000000110 */
[----:B------:R-:W-:-:S04]  /*0460*/  FFMA R15, R16, R15, R16 ;  /* 0x0000000f100f7223 */ /* 0x000fc80000000010 */
[----:B------:R-:W-:-:S04]  /*0470*/  FFMA R18, R0, R15, RZ ;  /* 0x0000000f00127223 */ /* 0x000fc800000000ff */
[----:B------:R-:W-:-:S04]  /*0480*/  FFMA R16, -R3, R18, R0 ;  /* 0x0000001203107223 */ /* 0x000fc80000000100 */
[----:B------:R-:W-:Y:S01]  /*0490*/  FFMA R18, R15, R16, R18 ;  /* 0x000000100f127223 */ /* 0x000fe20000000012 */
[----:B-1----:R-:W-:Y:S06]  /*04a0*/  @!P0 BRA `(.L_x_1) ;  /* 0x00000000000c8947 */ /* 0x002fec0003800000 */
[----:B------:R-:W-:-:S07]  /*04b0*/  MOV R16, 0x4d0 ;  /* 0x000004d000107802 */ /* 0x000fce0000000f00 */
[----:B------:R-:W-:Y:S05]  /*04c0*/  CALL.REL.NOINC `($__internal_0_$__cuda_sm3x_div_rn_noftz_f32_slowpath) ;  /* 0x0000001000107944 */ /* 0x000fea0003c00000 */
[----:B------:R-:W-:-:S07]  /*04d0*/  MOV R18, R19 ;  /* 0x0000001300127202 */ /* 0x000fce0000000f00 */
.L_x_1:
[----:B------:R-:W-:Y:S05]  /*04e0*/  BSYNC.RECONVERGENT B0 ;  /* 0x0000000000007941 */ /* 0x000fea0003800200 */
.L_x_0:
[----:B------:R-:W0:Y:S01]  /*04f0*/  LDC R15, c[0x0][0x394] ;  /* 0x0000e500ff0f7b82 */ /* 0x000e220000000800 */
[----:B------:R-:W1:Y:S01]  /*0500*/  LDCU UR8, c[0x0][0x39c] ;  /* 0x00007380ff0877ac */ /* 0x000e620008000800 */
[----:B------:R-:W-:Y:S01]  /*0510*/  UMOV UR6, 0x88e368f1 ;  /* 0x88e368f100067882 */ /* 0x000fe20000000000 */
[----:B------:R-:W-:-:S05]  /*0520*/  UMOV UR7, 0x3ee4f8b5 ;  /* 0x3ee4f8b500077882 */ /* 0x000fca0000000000 */
[----:B------:R-:W2:Y:S01]  /*0530*/  LDC R0, c[0x0][0x390] ;  /* 0x0000e400ff007b82 */ /* 0x000ea20000000800 */
[----:B0-----:R-:W-:Y:S01]  /*0540*/  IABS R20, R15 ;  /* 0x0000000f00147213 */ /* 0x001fe20000000000 */
[----:B------:R-:W-:-:S03]  /*0550*/  IMAD.IADD R22, R2, 0x1, R15 ;  /* 0x0000000102167824 */ /* 0x000fc600078e020f */
[----:B------:R-:W0:Y:S02]  /*0560*/  I2F.RP R21, R20 ;  /* 0x0000001400157306 */ /* 0x000e240000209400 */
[----:B------:R-:W-:Y:S02]  /*0570*/  IABS R25, R22 ;  /* 0x0000001600197213 */ /* 0x000fe40000000000 */
[----:B--2---:R-:W-:Y:S02]  /*0580*/  IABS R19, R0 ;  /* 0x0000000000137213 */ /* 0x004fe40000000000 */
[----:B------:R-:W-:-:S04]  /*0590*/  LOP3.LUT R22, R22, R15, RZ, 0x3c, !PT ;  /* 0x0000000f16167212 */ /* 0x000fc800078e3cff */
[----:B------:R-:W-:Y:S01]  /*05a0*/  ISETP.GE.AND P3, PT, R22, RZ, PT ;  /* 0x000000ff1600720c */ /* 0x000fe20003f66270 */
[----:B------:R-:W-:Y:S01]  /*05b0*/  IMAD.MOV.U32 R22, RZ, RZ, 0x3b33710b ;  /* 0x3b33710bff167424 */ /* 0x000fe200078e00ff */
[----:B0-----:R-:W0:Y:S02]  /*05c0*/  MUFU.RCP R21, R21 ;  /* 0x0000001500157308 */ /* 0x001e240000001000 */
[----:B0-----:R-:W-:-:S06]  /*05d0*/  VIADD R16, R21, 0xffffffe ;  /* 0x0ffffffe15107836 */ /* 0x001fcc0000000000 */
[----:B------:R-:W0:Y:S08]  /*05e0*/  I2F.RP R21, R19 ;  /* 0x0000001300157306 */ /* 0x000e300000209400 */
[----:B------:R2:W3:Y:S08]  /*05f0*/  F2I.FTZ.U32.TRUNC.NTZ R17, R16 ;  /* 0x0000001000117305 */ /* 0x0004f0000021f000 */
[----:B0-----:R-:W0:Y:S01]  /*0600*/  MUFU.RCP R21, R21 ;  /* 0x0000001500157308 */ /* 0x001e220000001000 */
[----:B--2---:R-:W-:Y:S01]  /*0610*/  HFMA2 R16, -RZ, RZ, 0, 0 ;  /* 0x00000000ff107431 */ /* 0x004fe200000001ff */
[----:B---3--:R-:W-:-:S05]  /*0620*/  IADD3 R23, PT, PT, RZ, -R17, RZ ;  /* 0x80000011ff177210 */ /* 0x008fca0007ffe0ff */
[----:B------:R-:W-:-:S04]  /*0630*/  IMAD R23, R23, R20, RZ ;  /* 0x0000001417177224 */ /* 0x000fc800078e02ff */
[----:B------:R-:W-:-:S04]  /*0640*/  IMAD.HI.U32 R24, R17, R23, R16 ;  /* 0x0000001711187227 */ /* 0x000fc800078e0010 */
[----:B------:R-:W-:-:S04]  /*0650*/  IMAD.MOV.U32 R23, RZ, RZ, R25 ;  /* 0x000000ffff177224 */ /* 0x000fc800078e0019 */
[----:B------:R-:W-:-:S05]  /*0660*/  IMAD.HI.U32 R16, R24, R23, RZ ;  /* 0x0000001718107227 */ /* 0x000fca00078e00ff */
[----:B------:R-:W-:-:S05]  /*0670*/  IADD3 R17, PT, PT, -R16, RZ, RZ ;  /* 0x000000ff10117210 */ /* 0x000fca0007ffe1ff */
[----:B------:R-:W-:Y:S02]  /*0680*/  IMAD R23, R20, R17, R23 ;  /* 0x0000001114177224 */ /* 0x000fe400078e0217 */
[----:B0-----:R-:W-:Y:S02]  /*0690*/  VIADD R17, R21, 0xffffffe ;  /* 0x0ffffffe15117836 */ /* 0x001fe40000000000 */
[----:B------:R-:W-:Y:S01]  /*06a0*/  FMUL R21, R18, R18 ;  /* 0x0000001212157220 */ /* 0x000fe20000400000 */
[----:B------:R-:W-:-:S03]  /*06b0*/  ISETP.GT.U32.AND P1, PT, R20, R23, PT ;  /* 0x000000171400720c */ /* 0x000fc60003f24070 */
[C---:B------:R-:W-:Y:S01]  /*06c0*/  FFMA R22, R21.reuse, R22, -0.015681877732276916504 ;  /* 0xbc80774815167423 */ /* 0x040fe20000000016 */
[----:B------:R-:W0:Y:S03]  /*06d0*/  F2I.FTZ.U32.TRUNC.NTZ R17, R17 ;  /* 0x0000001100117305 */ /* 0x000e26000021f000 */
[----:B------:R-:W-:-:S06]  /*06e0*/  FFMA R22, R21, R22, 0.042200751602649688721 ;  /* 0x3d2cdab215167423 */ /* 0x000fcc0000000016 */
[-C--:B------:R-:W-:Y:S01]  /*06f0*/  @!P1 IADD3 R23, PT, PT, R23, -R20.reuse, RZ ;  /* 0x8000001417179210 */ /* 0x080fe20007ffe0ff */
[----:B------:R-:W-:Y:S01]  /*0700*/  @!P1 VIADD R16, R16, 0x1 ;  /* 0x0000000110109836 */ /* 0x000fe20000000000 */
[----:B------:R-:W-:Y:S02]  /*0710*/  ISETP.NE.AND P1, PT, R15, RZ, PT ;  /* 0x000000ff0f00720c */ /* 0x000fe40003f25270 */
[----:B------:R-:W-:Y:S02]  /*0720*/  ISETP.GE.U32.AND P0, PT, R23, R20, PT ;  /* 0x000000141700720c */ /* 0x000fe40003f06070 */
[----:B0-----:R-:W-:-:S05]  /*0730*/  IADD3 R24, PT, PT, RZ, -R17, RZ ;  /* 0x80000011ff187210 */ /* 0x001fca0007ffe0ff */
[----:B------:R-:W-:Y:S02]  /*0740*/  IMAD R23, R24, R19, RZ ;  /* 0x0000001318177224 */ /* 0x000fe400078e02ff */
[----:B------:R-:W-:-:S04]  /*0750*/  FFMA R24, R21, R22, -0.074792981147766113281 ;  /* 0xbd992d1015187423 */ /* 0x000fc80000000016 */
[C---:B------:R-:W-:Y:S01]  /*0760*/  FFMA R24, R21.reuse, R24, 0.10640415549278259277 ;  /* 0x3dd9ea6c15187423 */ /* 0x040fe20000000018 */
[----:B------:R-:W-:Y:S01]  /*0770*/  @P0 VIADD R16, R16, 0x1 ;  /* 0x0000000110100836 */ /* 0x000fe20000000000 */
[----:B------:R-:W-:Y:S02]  /*0780*/  FSETP.NEU.AND P0, PT, |R12|, |R13|, PT ;  /* 0x4000000d0c00720b */ /* 0x000fe40003f0d200 */
[C---:B------:R-:W-:Y:S02]  /*0790*/  FFMA R24, R21.reuse, R24, -0.14207722246646881104 ;  /* 0xbe117cb115187423 */ /* 0x040fe40000000018 */
[----:B------:R-:W-:Y:S01]  /*07a0*/  MOV R20, R16 ;  /* 0x0000001000147202 */ /* 0x000fe20000000f00 */
[----:B------:R-:W-:Y:S02]  /*07b0*/  IMAD.MOV.U32 R16, RZ, RZ, RZ ;  /* 0x000000ffff107224 */ /* 0x000fe400078e00ff */
[----:B------:R-:W-:Y:S01]  /*07c0*/  FFMA R24, R21, R24, 0.19993925094604492188 ;  /* 0x3e4cbce015187423 */ /* 0x000fe20000000018 */
[----:B------:R-:W-:Y:S01]  /*07d0*/  @!P3 IADD3 R20, PT, PT, -R20, RZ, RZ ;  /* 0x000000ff1414b210 */ /* 0x000fe20007ffe1ff */
[----:B------:R-:W-:Y:S01]  /*07e0*/  IMAD.HI.U32 R17, R17, R23, R16 ;  /* 0x0000001711117227 */ /* 0x000fe200078e0010 */
[----:B------:R-:W-:-:S03]  /*07f0*/  @!P1 LOP3.LUT R20, RZ, R15, RZ, 0x33, !PT ;  /* 0x0000000fff149212 */ /* 0x000fc600078e33ff */
[C---:B------:R-:W-:Y:S01]  /*0800*/  FFMA R24, R21.reuse, R24, -0.33333197236061096191 ;  /* 0xbeaaaa7d15187423 */ /* 0x040fe20000000018 */
[----:B------:R-:W-:Y:S02]  /*0810*/  IABS R16, R14 ;  /* 0x0000000e00107213 */ /* 0x000fe40000000000 */
[----:B------:R-:W-:Y:S01]  /*0820*/  IABS R23, R20 ;  /* 0x0000001400177213 */ /* 0x000fe20000000000 */
[----:B------:R-:W-:Y:S01]  /*0830*/  FMUL R21, R21, R24 ;  /* 0x0000001815157220 */ /* 0x000fe20000400000 */
[----:B------:R-:W-:Y:S01]  /*0840*/  IMAD.MOV.U32 R24, RZ, RZ, 0x3f6ee581 ;  /* 0x3f6ee581ff187424 */ /* 0x000fe200078e00ff */
[C---:B------:R-:W-:Y:S01]  /*0850*/  ISETP.GE.AND P1, PT, R12.reuse, RZ, PT ;  /* 0x000000ff0c00720c */ /* 0x040fe20003f26270 */
[----:B------:R-:W-:Y:S01]  /*0860*/  FADD R12, |R12|, |R13| ;  /* 0x4000000d0c0c7221 */ /* 0x000fe20000000200 */
[----:B------:R-:W-:Y:S01]  /*0870*/  MOV R22, R23 ;  /* 0x0000001700167202 */ /* 0x000fe20000000f00 */
[----:B------:R-:W-:-:S04]  /*0880*/  IMAD.HI.U32 R23, R17, R16, RZ ;  /* 0x0000001011177227 */ /* 0x000fc800078e00ff */
[----:B------:R-:W-:Y:S01]  /*0890*/  FFMA R21, R21, R18, R18 ;  /* 0x0000001215157223 */ /* 0x000fe20000000012 */
[----:B------:R-:W-:-:S04]  /*08a0*/  IMAD.HI.U32 R17, R17, R22, RZ ;  /* 0x0000001611117227 */ /* 0x000fc800078e00ff */
[----:B------:R-:W-:Y:S01]  /*08b0*/  FFMA R18, R24, 1.6832555532455444336, -R21 ;  /* 0x3fd774eb18127823 */ /* 0x000fe20000000815 */
[----:B------:R-:W-:Y:S01]  /*08c0*/  IMAD.MOV R23, RZ, RZ, -R23 ;  /* 0x000000ffff177224 */ /* 0x000fe200078e0a17 */
[----:B------:R-:W-:-:S03]  /*08d0*/  IADD3 R17, PT, PT, -R17, RZ, RZ ;  /* 0x000000ff11117210 */ /* 0x000fc60007ffe1ff */
[C---:B------:R-:W-:Y:S02]  /*08e0*/  IMAD R16, R19.reuse, R23, R16 ;  /* 0x0000001713107224 */ /* 0x040fe400078e0210 */
[C---:B------:R-:W-:Y:S01]  /*08f0*/  IMAD R22, R19.reuse, R17, R22 ;  /* 0x0000001113167224 */ /* 0x040fe200078e0216 */
[----:B------:R-:W-:Y:S02]  /*0900*/  FSEL R17, R24, 1.8663789033889770508, P2 ;  /* 0x3feee58118117808 */ /* 0x000fe40001000000 */
[C---:B------:R-:W-:Y:S02]  /*0910*/  ISETP.GT.U32.AND P3, PT, R19.reuse, R16, PT ;  /* 0x000000101300720c */ /* 0x040fe40003f64070 */
[----:B------:R-:W-:Y:S02]  /*0920*/  ISETP.GT.U32.AND P4, PT, R19, R22, PT ;  /* 0x000000161300720c */ /* 0x000fe40003f84070 */
[-C--:B------:R-:W-:Y:S02]  /*0930*/  FSEL R24, R18, R21.reuse, P2 ;  /* 0x0000001512187208 */ /* 0x080fe40001000000 */
[----:B------:R-:W-:-:S02]  /*0940*/  FSEL R18, R21, -R21, P2 ;  /* 0x8000001515127208 */ /* 0x000fc40001000000 */
[----:B------:R-:W-:-:S03]  /*0950*/  ISETP.GE.AND P2, PT, R14, RZ, PT ;  /* 0x000000ff0e00720c */ /* 0x000fc60003f46270 */
[----:B------:R-:W-:Y:S01]  /*0960*/  @!P1 FFMA R24, R17, 1.6832555532455444336, R18 ;  /* 0x3fd774eb11189823 */ /* 0x000fe20000000012 */
[----:B------:R-:W-:Y:S02]  /*0970*/  LOP3.LUT R17, RZ, R0, RZ, 0x33, !PT ;  /* 0x00000000ff117212 */ /* 0x000fe400078e33ff */
[----:B------:R-:W-:Y:S01]  /*0980*/  @!P3 IADD3 R16, PT, PT, R16, -R19, RZ ;  /* 0x800000131010b210 */ /* 0x000fe20007ffe0ff */
[----:B------:R-:W-:Y:S01]  /*0990*/  @!P4 IMAD.IADD R22, R22, 0x1, -R19 ;  /* 0x000000011616c824 */ /* 0x000fe200078e0a13 */
[----:B------:R-:W-:Y:S01]  /*09a0*/  FSETP.NEU.AND P3, PT, R3, RZ, PT ;  /* 0x000000ff0300720b */ /* 0x000fe20003f6d000 */
[----:B------:R-:W-:Y:S01]  /*09b0*/  HFMA2 R3, -RZ, RZ, 2.04296875, -15.78125 ;  /* 0x4016cbe4ff037431 */ /* 0x000fe200000001ff */
[C---:B------:R-:W-:Y:S02]  /*09c0*/  ISETP.GT.U32.AND P5, PT, R19.reuse, R16, PT ;  /* 0x000000101300720c */ /* 0x040fe40003fa4070 */
[----:B------:R-:W-:Y:S02]  /*09d0*/  ISETP.GT.U32.AND P4, PT, R19, R22, PT ;  /* 0x000000161300720c */ /* 0x000fe40003f84070 */
[----:B------:R-:W-:-:S02]  /*09e0*/  @!P0 FSEL R24, R3, 0.78539818525314331055, !P1 ;  /* 0x3f490fdb03188808 */ /* 0x000fc40004800000 */
[----:B------:R-:W-:Y:S02]  /*09f0*/  ISETP.GE.AND P0, PT, R20, RZ, PT ;  /* 0x000000ff1400720c */ /* 0x000fe40003f06270 */
[----:B------:R-:W0:Y:S05]  /*0a00*/  F2F.F64.F32 R20, |R13| ;  /* 0x4000000d00147310 */ /* 0x000e2a0000201800 */
[----:B------:R-:W-:Y:S02]  /*0a10*/  @!P5 IMAD.IADD R16, R16, 0x1, -R19 ;  /* 0x000000011010d824 */ /* 0x000fe400078e0a13 */
[----:B------:R-:W-:Y:S02]  /*0a20*/  @!P4 IADD3 R22, PT, PT, R22, -R19, RZ ;  /* 0x800000131616c210 */ /* 0x000fe40007ffe0ff */
[----:B------:R-:W2:Y:S01]  /*0a30*/  LDC.64 R18, c[0x0][0x3b8] ;  /* 0x0000ee00ff127b82 */ /* 0x000ea20000000a00 */
[----:B------:R-:W-:Y:S01]  /*0a40*/  @!P3 FSEL R24, RZ, 3.1415927410125732422, P1 ;  /* 0x40490fdbff18b808 */ /* 0x000fe20000800000 */
[----:B------:R-:W-:Y:S01]  /*0a50*/  @!P2 IMAD.MOV R16, RZ, RZ, -R16 ;  /* 0x000000ffff10a224 */ /* 0x000fe200078e0a10 */
[----:B------:R-:W-:-:S02]  /*0a60*/  ISETP.NE.AND P1, PT, R0, RZ, PT ;  /* 0x000000ff0000720c */ /* 0x000fc40003f25270 */
[----:B------:R-:W-:Y:S02]  /*0a70*/  LOP3.LUT R3, R24, 0x80000000, R13, 0xb8, !PT ;  /* 0x8000000018037812 */ /* 0x000fe400078eb80d */
[----:B------:R-:W-:Y:S02]  /*0a80*/  @!P0 IADD3 R22, PT, PT, -R22, RZ, RZ ;  /* 0x000000ff16168210 */ /* 0x000fe40007ffe1ff */
[C---:B------:R-:W-:Y:S02]  /*0a90*/  SEL R0, R17.reuse, R16, !P1 ;  /* 0x0000001011007207 */ /* 0x040fe40004800000 */
[C---:B------:R-:W-:Y:S02]  /*0aa0*/  FSETP.NAN.AND P0, PT, R12.reuse, R12, PT ;  /* 0x0000000c0c00720b */ /* 0x040fe40003f08000 */
[----:B------:R-:W-:Y:S01]  /*0ab0*/  SEL R17, R17, R22, !P1 ;  /* 0x0000001611117207 */ /* 0x000fe20004800000 */
[----:B0-----:R-:W-:Y:S01]  /*0ac0*/  DSETP.GEU.AND P1, PT, R20, UR6, PT ;  /* 0x0000000614007e2a */ /* 0x001fe2000bf2e000 */
[----:B------:R-:W-:-:S03]  /*0ad0*/  FSEL R3, R12, R3, P0 ;  /* 0x000000030c037208 */ /* 0x000fc60000000000 */
[----:B------:R-:W-:Y:S02]  /*0ae0*/  IMAD.IADD R0, R17, 0x1, -R0 ;  /* 0x0000000111007824 */ /* 0x000fe400078e0a00 */
[----:B------:R-:W-:Y:S02]  /*0af0*/  FSEL R3, -R3, R3, !P1 ;  /* 0x0000000303037208 */ /* 0x000fe40004800100 */
[----:B------:R-:W-:Y:S02]  /*0b00*/  IMAD R15, R0, R15, RZ ;  /* 0x0000000f000f7224 */ /* 0x000fe400078e02ff */
[----:B--2---:R-:W-:-:S04]  /*0b10*/  IMAD.WIDE R18, R2, 0x4, R18 ;  /* 0x0000000402127825 */ /* 0x004fc800078e0212 */
[----:B-1----:R-:W-:Y:S01]  /*0b20*/  FMUL R3, R3, UR8 ;  /* 0x0000000803037c20 */ /* 0x002fe20008400000 */
[----:B------:R-:W-:-:S04]  /*0b30*/  IMAD.WIDE R12, R15, 0x8, R8 ;  /* 0x000000080f0c7825 */ /* 0x000fc800078e0208 */
[----:B------:R0:W-:Y:S01]  /*0b40*/  STG.E desc[UR4][R18.64], R3 ;  /* 0x0000000312007986 */ /* 0x0001e2000c101904 */
[----:B------:R-:W-:-:S03]  /*0b50*/  IMAD.WIDE R10, R15, 0x8, R10 ;  /* 0x000000080f0a7825 */ /* 0x000fc600078e020a */
[----:B------:R-:W2:Y:S04]  /*0b60*/  LDG.E.64 R12, desc[UR4][R12.64] ;  /* 0x000000040c0c7981 */ /* 0x000ea8000c1e1b00 */
        /* <DEDUP_REMOVED lines=11> */
[----:B0-----:R-:W-:Y:S02]  /*0c20*/  FSEL R3, |R8|, |R9|, P2 ;  /* 0x4000000908037208 */ /* 0x001fe40001000200 */
[----:B------:R-:W-:Y:S02]  /*0c30*/  FSEL R0, |R9|, |R8|, P2 ;  /* 0x4000000809007208 */ /* 0x000fe40001000200 */
[----:B------:R-:W0:Y:S08]  /*0c40*/  MUFU.RCP R10, R3 ;  /* 0x00000003000a7308 */ /* 0x000e300000001000 */
        /* <DEDUP_REMOVED lines=10> */
.L_x_3:
[----:B------:R-:W-:Y:S05]  /*0cf0*/  BSYNC.RECONVERGENT B0 ;  /* 0x0000000000007941 */ /* 0x000fea0003800200 */
.L_x_2:
[----:B------:R-:W0:Y:S01]  /*0d00*/  LDC.64 R16, c[0x0][0x398] ;  /* 0x0000e600ff107b82 */ /* 0x000e220000000a00 */
[----:B------:R-:W-:Y:S02]  /*0d10*/  HFMA2 R10, -RZ, RZ, 0.89990234375, 10328 ;  /* 0x3b33710bff0a7431 */ /* 0x000fe400000001ff */
[----:B------:R-:W-:Y:S01]  /*0d20*/  FMUL R15, R14, R14 ;  /* 0x0000000e0e0f7220 */ /* 0x000fe20000400000 */
[C---:B------:R-:W-:Y:S01]  /*0d30*/  ISETP.GE.AND P0, PT, R9.reuse, RZ, PT ;  /* 0x000000ff0900720c */ /* 0x040fe20003f06270 */
[----:B------:R1:W2:Y:S01]  /*0d40*/  F2F.F64.F32 R20, |R8| ;  /* 0x4000000800147310 */ /* 0x0002a20000201800 */
[----:B------:R-:W-:Y:S01]  /*0d50*/  FSETP.NEU.AND P3, PT, |R9|, |R8|, PT ;  /* 0x400000080900720b */ /* 0x000fe20003f6d200 */
[----:B------:R-:W-:Y:S01]  /*0d60*/  UMOV UR6, 0x88e368f1 ;  /* 0x88e368f100067882 */ /* 0x000fe20000000000 */
[----:B------:R-:W-:Y:S01]  /*0d70*/  FSETP.NEU.AND P1, PT, R3, RZ, PT ;  /* 0x000000ff0300720b */ /* 0x000fe20003f2d000 */
[----:B------:R-:W3:Y:S01]  /*0d80*/  LDC.64 R12, c[0x0][0x390] ;  /* 0x0000e400ff0c7b82 */ /* 0x000ee20000000a00 */
[----:B------:R-:W-:Y:S01]  /*0d90*/  IMAD.MOV.U32 R3, RZ, RZ, 0x4016cbe4 ;  /* 0x4016cbe4ff037424 */ /* 0x000fe200078e00ff */
[----:B------:R-:W-:Y:S01]  /*0da0*/  UMOV UR7, 0x3ee4f8b5 ;  /* 0x3ee4f8b500077882 */ /* 0x000fe20000000000 */
[----:B------:R-:W-:-:S04]  /*0db0*/  FFMA R10, R15, R10, -0.015681877732276916504 ;  /* 0xbc8077480f0a7423 */ /* 0x000fc8000000000a */
[----:B------:R-:W-:-:S04]  /*0dc0*/  FFMA R10, R15, R10, 0.042200751602649688721 ;  /* 0x3d2cdab20f0a7423 */ /* 0x000fc8000000000a */
[----:B------:R-:W-:Y:S01]  /*0dd0*/  FFMA R10, R15, R10, -0.074792981147766113281 ;  /* 0xbd992d100f0a7423 */ /* 0x000fe2000000000a */
[----:B0-----:R-:W-:-:S04]  /*0de0*/  IABS R0, R16 ;  /* 0x0000001000007213 */ /* 0x001fc80000000000 */
[----:B------:R-:W0:Y:S01]  /*0df0*/  I2F.RP R18, R0 ;  /* 0x0000000000127306 */ /* 0x000e220000209400 */
[----:B---3--:R-:W-:-:S07]  /*0e00*/  IMAD R12, R13, R12, R2 ;  /* 0x0000000c0d0c7224 */ /* 0x008fce00078e0202 */
[----:B0-----:R-:W0:Y:S02]  /*0e10*/  MUFU.RCP R18, R18 ;  /* 0x0000001200127308 */ /* 0x001e240000001000 */
[----:B0-----:R-:W-:Y:S02]  /*0e20*/  VIADD R11, R18, 0xffffffe ;  /* 0x0ffffffe120b7836 */ /* 0x001fe40000000000 */
[----:B------:R-:W-:Y:S01]  /*0e30*/  FFMA R18, R15, R10, 0.10640415549278259277 ;  /* 0x3dd9ea6c0f127423 */ /* 0x000fe2000000000a */
[----:B------:R-:W-:-:S03]  /*0e40*/  IMAD.MOV.U32 R10, RZ, RZ, RZ ;  /* 0x000000ffff0a7224 */ /* 0x000fc600078e00ff */
[C---:B------:R-:W-:Y:S01]  /*0e50*/  FFMA R18, R15.reuse, R18, -0.14207722246646881104 ;  /* 0xbe117cb10f127423 */ /* 0x040fe20000000012 */
[----:B------:R-:W0:Y:S03]  /*0e60*/  F2I.FTZ.U32.TRUNC.NTZ R11, R11 ;  /* 0x0000000b000b7305 */ /* 0x000e26000021f000 */
[----:B------:R-:W-:-:S04]  /*0e70*/  FFMA R18, R15, R18, 0.19993925094604492188 ;  /* 0x3e4cbce00f127423 */ /* 0x000fc80000000012 */
[----:B------:R-:W-:-:S04]  /*0e80*/  FFMA R18, R15, R18, -0.33333197236061096191 ;  /* 0xbeaaaa7d0f127423 */ /* 0x000fc80000000012 */
[----:B------:R-:W-:Y:S01]  /*0e90*/  FMUL R15, R15, R18 ;  /* 0x000000120f0f7220 */ /* 0x000fe20000400000 */
[----:B------:R-:W-:Y:S02]  /*0ea0*/  IMAD.MOV.U32 R18, RZ, RZ, 0x3f6ee581 ;  /* 0x3f6ee581ff127424 */ /* 0x000fe400078e00ff */
[----:B0-----:R-:W-:Y:S02]  /*0eb0*/  IMAD.MOV R19, RZ, RZ, -R11 ;  /* 0x000000ffff137224 */ /* 0x001fe400078e0a0b */
[----:B------:R-:W-:-:S03]  /*0ec0*/  FFMA R15, R15, R14, R14 ;  /* 0x0000000e0f0f7223 */ /* 0x000fc6000000000e */
[----:B------:R-:W-:Y:S02]  /*0ed0*/  MOV R13, R19 ;  /* 0x00000013000d7202 */ /* 0x000fe40000000f00 */
[----:B------:R-:W-:-:S03]  /*0ee0*/  IABS R19, R12 ;  /* 0x0000000c00137213 */ /* 0x000fc60000000000 */
[----:B------:R-:W-:-:S04]  /*0ef0*/  IMAD R13, R13, R0, RZ ;  /* 0x000000000d0d7224 */ /* 0x000fc800078e02ff */
[----:B------:R-:W-:Y:S01]  /*0f00*/  IMAD.HI.U32 R10, R11, R13, R10 ;  /* 0x0000000d0b0a7227 */ /* 0x000fe200078e000a */
[----:B------:R-:W-:-:S05]  /*0f10*/  FSEL R11, R18, 1.8663789033889770508, P2 ;  /* 0x3feee581120b7808 */ /* 0x000fca0001000000 */
[----:B------:R-:W-:-:S05]  /*0f20*/  IMAD.HI.U32 R10, R10, R19, RZ ;  /* 0x000000130a0a7227 */ /* 0x000fca00078e00ff */
[----:B------:R-:W-:-:S05]  /*0f30*/  IADD3 R10, PT, PT, -R10, RZ, RZ ;  /* 0x000000ff0a0a7210 */ /* 0x000fca0007ffe1ff */
[----:B------:R-:W-:Y:S02]  /*0f40*/  IMAD R13, R0, R10, R19 ;  /* 0x0000000a000d7224 */ /* 0x000fe400078e0213 */
[----:B------:R-:W-:-:S03]  /*0f50*/  FFMA R10, R18, 1.6832555532455444336, -R15 ;  /* 0x3fd774eb120a7823 */ /* 0x000fc6000000080f */
[----:B------:R-:W-:Y:S02]  /*0f60*/  ISETP.GT.U32.AND P4, PT, R0, R13, PT ;  /* 0x0000000d0000720c */ /* 0x000fe40003f84070 */
[-C--:B------:R-:W-:Y:S02]  /*0f70*/  FSEL R19, R10, R15.reuse, P2 ;  /* 0x0000000f0a137208 */ /* 0x080fe40001000000 */
[----:B------:R-:W-:Y:S02]  /*0f80*/  FSEL R10, R15, -R15, P2 ;  /* 0x8000000f0f0a7208 */ /* 0x000fe40001000000 */
[----:B------:R-:W0:Y:S03]  /*0f90*/  LDC.64 R14, c[0x0][0x3b0] ;  /* 0x0000ec00ff0e7b82 */ /* 0x000e260000000a00 */
[----:B------:R-:W-:Y:S01]  /*0fa0*/  @!P0 FFMA R19, R11, 1.6832555532455444336, R10 ;  /* 0x3fd774eb0b138823 */ /* 0x000fe2000000000a */
[----:B------:R-:W-:Y:S01]  /*0fb0*/  @!P3 FSEL R19, R3, 0.78539818525314331055, !P0 ;  /* 0x3f490fdb0313b808 */ /* 0x000fe20004000000 */
[----:B------:R-:W-:Y:S01]  /*0fc0*/  FADD R3, |R9|, |R8| ;  /* 0x4000000809037221 */ /* 0x000fe20000000200 */
[----:B------:R-:W-:-:S02]  /*0fd0*/  @!P1 FSEL R19, RZ, 3.1415927410125732422, P0 ;  /* 0x40490fdbff139808 */ /* 0x000fc40000000000 */
[----:B------:R-:W-:Y:S01]  /*0fe0*/  @!P4 IADD3 R13, PT, PT, R13, -R0, RZ ;  /* 0x800000000d0dc210 */ /* 0x000fe20007ffe0ff */
[----:B------:R-:W3:Y:S01]  /*0ff0*/  LDC.64 R10, c[0x0][0x380] ;  /* 0x0000e000ff0a7b82 */ /* 0x000ee20000000a00 */
[----:B------:R-:W-:Y:S02]  /*1000*/  ISETP.GE.AND P3, PT, R12, RZ, PT ;  /* 0x000000ff0c00720c */ /* 0x000fe40003f66270 */
[----:B------:R-:W-:Y:S02]  /*1010*/  ISETP.GT.U32.AND P2, PT, R0, R13, PT ;  /* 0x0000000d0000720c */ /* 0x000fe40003f44070 */
[----:B------:R-:W-:Y:S02]  /*1020*/  ISETP.NE.AND P1, PT, R16, RZ, PT ;  /* 0x000000ff1000720c */ /* 0x000fe40003f25270 */
[----:B------:R-:W-:Y:S02]  /*1030*/  LOP3.LUT R12, R19, 0x80000000, R8, 0xb8, !PT ;  /* 0x80000000130c7812 */ /* 0x000fe400078eb808 */
[----:B-1----:R-:W1:Y:S01]  /*1040*/  LDC.64 R8, c[0x0][0x388] ;  /* 0x0000e200ff087b82 */ /* 0x002e620000000a00 */
[----:B------:R-:W-:-:S04]  /*1050*/  FSETP.NAN.AND P0, PT, R3, R3, PT ;  /* 0x000000030300720b */ /* 0x000fc80003f08000 */
[----:B------:R-:W-:Y:S01]  /*1060*/  FSEL R12, R3, R12, P0 ;  /* 0x0000000c030c7208 */ /* 0x000fe20000000000 */
[----:B0-----:R-:W-:Y:S01]  /*1070*/  IMAD.WIDE R14, R2, 0x4, R14 ;  /* 0x00000004020e7825 */ /* 0x001fe200078e020e */
[----:B------:R-:W-:Y:S01]  /*1080*/  @!P2 IADD3 R13, PT, PT, R13, -R0, RZ ;  /* 0x800000000d0da210 */ /* 0x000fe20007ffe0ff */
[----:B--2---:R-:W-:-:S04]  /*1090*/  DSETP.GEU.AND P2, PT, R20, UR6, PT ;  /* 0x0000000614007e2a */ /* 0x004fc8000bf4e000 */
[----:B------:R-:W-:Y:S01]  /*10a0*/  @!P3 IMAD.MOV R13, RZ, RZ, -R13 ;  /* 0x000000ffff0db224 */ /* 0x000fe200078e0a0d */
[----:B------:R-:W-:Y:S02]  /*10b0*/  @!P1 LOP3.LUT R13, RZ, R16, RZ, 0x33, !PT ;  /* 0x00000010ff0d9212 */ /* 0x000fe400078e33ff */
[----:B------:R-:W-:-:S03]  /*10c0*/  FSEL R12, -R12, R12, !P2 ;  /* 0x0000000c0c0c7208 */ /* 0x000fc60005000100 */
[----:B---3--:R-:W-:-:S04]  /*10d0*/  IMAD.WIDE R10, R13, 0x8, R10 ;  /* 0x000000080d0a7825 */ /* 0x008fc800078e020a */
[----:B------:R-:W-:-:S05]  /*10e0*/  FMUL R17, R12, R17 ;  /* 0x000000110c117220 */ /* 0x000fca0000400000 */
[----:B------:R0:W-:Y:S01]  /*10f0*/  STG.E desc[UR4][R14.64], R17 ;  /* 0x000000110e007986 */ /* 0x0001e2000c101904 */
[----:B-1----:R-:W-:-:S03]  /*1100*/  IMAD.WIDE R8, R13, 0x8, R8 ;  /* 0x000000080d087825 */ /* 0x002fc600078e0208 */
        /* <DEDUP_REMOVED lines=12> */
[----:B------:R-:W-:Y:S02]  /*11d0*/  FSEL R3, |R7|, |R4|, P2 ;  /* 0x4000000407037208 */ /* 0x000fe40001000200 */
[----:B------:R-:W-:Y:S02]  /*11e0*/  FSEL R0, |R4|, |R7|, P2 ;  /* 0x4000000704007208 */ /* 0x000fe40001000200 */
[----:B------:R-:W1:Y:S08]  /*11f0*/  MUFU.RCP R6, R3 ;  /* 0x0000000300067308 */ /* 0x000e700000001000 */
[----:B------:R-:W2:Y:S01]  /*1200*/  FCHK P0, R0, R3 ;  /* 0x0000000300007302 */ /* 0x000ea20000000000 */
[----:B-1----:R-:W-:-:S04]  /*1210*/  FFMA R5, -R3, R6, 1 ;  /* 0x3f80000003057423 */ /* 0x002fc80000000106 */
[----:B------:R-:W-:-:S04]  /*1220*/  FFMA R5, R6, R5, R6 ;  /* 0x0000000506057223 */ /* 0x000fc80000000006 */
[----:B------:R-:W-:-:S04]  /*1230*/  FFMA R6, R0, R5, RZ ;  /* 0x0000000500067223 */ /* 0x000fc800000000ff */
[----:B------:R-:W-:-:S04]  /*1240*/  FFMA R8, -R3, R6, R0 ;  /* 0x0000000603087223 */ /* 0x000fc80000000100 */
[----:B------:R-:W-:Y:S01]  /*1250*/  FFMA R5, R5, R8, R6 ;  /* 0x0000000805057223 */ /* 0x000fe20000000006 */
[----:B0-2---:R-:W-:Y:S06]  /*1260*/  @!P0 BRA `(.L_x_5) ;  /* 0x00000000000c8947 */ /* 0x005fec0003800000 */
[----:B------:R-:W-:-:S07]  /*1270*/  MOV R16, 0x1290 ;  /* 0x0000129000107802 */ /* 0x000fce0000000f00 */
[----:B------:R-:W-:Y:S05]  /*1280*/  CALL.REL.NOINC `($__internal_0_$__cuda_sm3x_div_rn_noftz_f32_slowpath) ;  /* 0x0000000000a07944 */ /* 0x000fea0003c00000 */
[----:B------:R-:W-:-:S07]  /*1290*/  MOV R5, R19 ;  /* 0x0000001300057202 */ /* 0x000fce0000000f00 */
.L_x_5:
[----:B------:R-:W-:Y:S05]  /*12a0*/  BSYNC.RECONVERGENT B0 ;  /* 0x0000000000007941 */ /* 0x000fea0003800200 */
.L_x_4:
[----:B------:R-:W-:Y:S02]  /*12b0*/  IMAD.MOV.U32 R9, RZ, RZ, 0x3b33710b ;  /* 0x3b33710bff097424 */ /* 0x000fe400078e00ff */
[----:B------:R-:W-:Y:S01]  /*12c0*/  FMUL R0, R5, R5 ;  /* 0x0000000505007220 */ /* 0x000fe20000400000 */
[C---:B------:R-:W-:Y:S01]  /*12d0*/  ISETP.GE.AND P0, PT, R4.reuse, RZ, PT ;  /* 0x000000ff0400720c */ /* 0x040fe20003f06270 */
[----:B------:R-:W0:Y:S01]  /*12e0*/  F2F.F64.F32 R12, |R7| ;  /* 0x40000007000c7310 */ /* 0x000e220000201800 */
[----:B------:R-:W-:Y:S01]  /*12f0*/  FSETP.NEU.AND P3, PT, |R4|, |R7|, PT ;  /* 0x400000070400720b */ /* 0x000fe20003f6d200 */
[----:B------:R-:W-:Y:S01]  /*1300*/  FFMA R9, R0, R9, -0.015681877732276916504 ;  /* 0xbc80774800097423 */ /* 0x000fe20000000009 */
[----:B------:R-:W-:Y:S01]  /*1310*/  FSETP.NEU.AND P1, PT, R3, RZ, PT ;  /* 0x000000ff0300720b */ /* 0x000fe20003f2d000 */
[----:B------:R-:W-:Y:S01]  /*1320*/  FADD R4, |R4|, |R7| ;  /* 0x4000000704047221 */ /* 0x000fe20000000200 */
[----:B------:R-:W1:Y:S01]  /*1330*/  LDCU UR8, c[0x0][0x39c] ;  /* 0x00007380ff0877ac */ /* 0x000e620008000800 */
[----:B------:R-:W-:Y:S01]  /*1340*/  FFMA R9, R0, R9, 0.042200751602649688721 ;  /* 0x3d2cdab200097423 */ /* 0x000fe20000000009 */
[----:B------:R-:W-:-:S03]  /*1350*/  UMOV UR6, 0x88e368f1 ;  /* 0x88e368f100067882 */ /* 0x000fc60000000000 */
[----:B------:R-:W-:Y:S01]  /*1360*/  FFMA R9, R0, R9, -0.074792981147766113281 ;  /* 0xbd992d1000097423 */ /* 0x000fe20000000009 */
[----:B------:R-:W-:-:S03]  /*1370*/  UMOV UR7, 0x3ee4f8b5 ;  /* 0x3ee4f8b500077882 */ /* 0x000fc60000000000 */
[----:B------:R-:W-:-:S04]  /*1380*/  FFMA R9, R0, R9, 0.10640415549278259277 ;  /* 0x3dd9ea6c00097423 */ /* 0x000fc80000000009 */
[----:B------:R-:W-:-:S04]  /*1390*/  FFMA R9, R0, R9, -0.14207722246646881104 ;  /* 0xbe117cb100097423 */ /* 0x000fc80000000009 */
[----:B------:R-:W-:-:S04]  /*13a0*/  FFMA R9, R0, R9, 0.19993925094604492188 ;  /* 0x3e4cbce000097423 */ /* 0x000fc80000000009 */
[----:B------:R-:W-:-:S04]  /*13b0*/  FFMA R9, R0, R9, -0.33333197236061096191 ;  /* 0xbeaaaa7d00097423 */ /* 0x000fc80000000009 */
[----:B------:R-:W-:Y:S01]  /*13c0*/  FMUL R0, R0, R9 ;  /* 0x0000000900007220 */ /* 0x000fe20000400000 */
[----:B------:R-:W-:-:S03]  /*13d0*/  HFMA2 R9, -RZ, RZ, 1.857421875, -1409 ;  /* 0x3f6ee581ff097431 */ /* 0x000fc600000001ff */
[----:B------:R-:W-:-:S04]  /*13e0*/  FFMA R0, R0, R5, R5 ;  /* 0x0000000500007223 */ /* 0x000fc80000000005 */
[C---:B------:R-:W-:Y:S01]  /*13f0*/  FFMA R5, R9.reuse, 1.6832555532455444336, -R0 ;  /* 0x3fd774eb09057823 */ /* 0x040fe20000000800 */
[----:B------:R-:W-:Y:S02]  /*1400*/  FSEL R6, R9, 1.8663789033889770508, P2 ;  /* 0x3feee58109067808 */ /* 0x000fe40001000000 */
[----:B------:R-:W2:Y:S02]  /*1410*/  LDC.64 R8, c[0x0][0x3a8] ;  /* 0x0000ea00ff087b82 */ /* 0x000ea40000000a00 */
[-C--:B------:R-:W-:Y:S02]  /*1420*/  FSEL R10, R5, R0.reuse, P2 ;  /* 0x00000000050a7208 */ /* 0x080fe40001000000 */
[----:B------:R-:W-:Y:S01]  /*1430*/  FSEL R5, R0, -R0, P2 ;  /* 0x8000000000057208 */ /* 0x000fe20001000000 */
[----:B------:R-:W-:-:S04]  /*1440*/  IMAD.MOV.U32 R0, RZ, RZ, 0x4016cbe4 ;  /* 0x4016cbe4ff007424 */ /* 0x000fc800078e00ff */
[----:B------:R-:W-:Y:S01]  /*1450*/  @!P0 FFMA R10, R6, 1.6832555532455444336, R5 ;  /* 0x3fd774eb060a8823 */ /* 0x000fe20000000005 */
[----:B------:R-:W-:Y:S02]  /*1460*/  @!P3 FSEL R10, R0, 0.78539818525314331055, !P0 ;  /* 0x3f490fdb000ab808 */ /* 0x000fe40004000000 */
[----:B------:R-:W-:Y:S01]  /*1470*/  @!P1 FSEL R10, RZ, 3.1415927410125732422, P0 ;  /* 0x40490fdbff0a9808 */ /* 0x000fe20000000000 */
[----:B0-----:R-:W-:Y:S01]  /*1480*/  DSETP.GEU.AND P1, PT, R12, UR6, PT ;  /* 0x000000060c007e2a */ /* 0x001fe2000bf2e000 */
[----:B------:R-:W-:Y:S02]  /*1490*/  FSETP.NAN.AND P0, PT, R4, R4, PT ;  /* 0x000000040400720b */ /* 0x000fe40003f08000 */
[----:B------:R-:W-:-:S04]  /*14a0*/  LOP3.LUT R3, R10, 0x80000000, R7, 0xb8, !PT ;  /* 0x800000000a037812 */ /* 0x000fc800078eb807 */
[----:B------:R-:W-:-:S04]  /*14b0*/  FSEL R3, R4, R3, P0 ;  /* 0x0000000304037208 */ /* 0x000fc80000000000 */
[----:B------:R-:W-:Y:S01]  /*14c0*/  FSEL R0, -R3, R3, !P1 ;  /* 0x0000000303007208 */ /* 0x000fe20004800100 */
[----:B--2---:R-:W-:-:S04]  /*14d0*/  IMAD.WIDE R2, R2, 0x4, R8 ;  /* 0x0000000402027825 */ /* 0x004fc800078e0208 */
[----:B-1----:R-:W-:-:S05]  /*14e0*/  FMUL R5, R0, UR8 ;  /* 0x0000000800057c20 */ /* 0x002fca0008400000 */
[----:B------:R-:W-:Y:S01]  /*14f0*/  STG.E desc[UR4][R2.64], R5 ;  /* 0x0000000502007986 */ /* 0x000fe2000c101904 */
[----:B------:R-:W-:Y:S05]  /*1500*/  EXIT ;  /* 0x000000000000794d */ /* 0x000fea0003800000 */
        .weak           $__internal_0_$__cuda_sm3x_div_rn_noftz_f32_slowpath
        .type           $__internal_0_$__cuda_sm3x_div_rn_noftz_f32_slowpath,@function
        .size           $__internal_0_$__cuda_sm3x_div_rn_noftz_f32_slowpath,(.L_x_18 - $__internal_0_$__cuda_sm3x_div_rn_noftz_f32_slowpath)
$__internal_0_$__cuda_sm3x_div_rn_noftz_f32_slowpath:
[----:B------:R-:W-:Y:S01]  /*1510*/  SHF.R.U32.HI R15, RZ, 0x17, R3 ;  /* 0x00000017ff0f7819 */ /* 0x000fe20000011603 */
[----:B------:R-:W-:Y:S01]  /*1520*/  BSSY.RECONVERGENT B1, `(.L_x_6) ;  /* 0x0000063000017945 */ /* 0x000fe20003800200 */
[----:B------:R-:W-:Y:S02]  /*1530*/  SHF.R.U32.HI R18, RZ, 0x17, R0 ;  /* 0x00000017ff127819 */ /* 0x000fe40000011600 */
[----:B------:R-:W-:Y:S02]  /*1540*/  LOP3.LUT R15, R15, 0xff, RZ, 0xc0, !PT ;  /* 0x000000ff0f0f7812 */ /* 0x000fe400078ec0ff */
[----:B------:R-:W-:Y:S02]  /*1550*/  LOP3.LUT R18, R18, 0xff, RZ, 0xc0, !PT ;  /* 0x000000ff12127812 */ /* 0x000fe400078ec0ff */
[----:B------:R-:W-:Y:S02]  /*1560*/  IADD3 R21, PT, PT, R15, -0x1, RZ ;  /* 0xffffffff0f157810 */ /* 0x000fe40007ffe0ff */
[----:B------:R-:W-:Y:S01]  /*1570*/  MOV R19, R3 ;  /* 0x0000000300137202 */ /* 0x000fe20000000f00 */
[----:B------:R-:W-:Y:S01]  /*1580*/  VIADD R20, R18, 0xffffffff ;  /* 0xffffffff12147836 */ /* 0x000fe20000000000 */
[----:B------:R-:W-:-:S04]  /*1590*/  ISETP.GT.U32.AND P0, PT, R21, 0xfd, PT ;  /* 0x000000fd1500780c */ /* 0x000fc80003f04070 */
[----:B------:R-:W-:-:S13]  /*15a0*/  ISETP.GT.U32.OR P0, PT, R20, 0xfd, P0 ;  /* 0x000000fd1400780c */ /* 0x000fda0000704470 */
[----:B------:R-:W-:Y:S01]  /*15b0*/  @!P0 IMAD.MOV.U32 R17, RZ, RZ, RZ ;  /* 0x000000ffff118224 */ /* 0x000fe200078e00ff */
[----:B------:R-:W-:Y:S06]  /*15c0*/  @!P0 BRA `(.L_x_7) ;  /* 0x00000000005c8947 */ /* 0x000fec0003800000 */
[----:B------:R-:W-:Y:S02]  /*15d0*/  FSETP.GTU.FTZ.AND P0, PT, |R0|, +INF , PT ;  /* 0x7f8000000000780b */ /* 0x000fe40003f1c200 */
[----:B------:R-:W-:-:S04]  /*15e0*/  FSETP.GTU.FTZ.AND P1, PT, |R3|, +INF , PT ;  /* 0x7f8000000300780b */ /* 0x000fc80003f3c200 */
[----:B------:R-:W-:-:S13]  /*15f0*/  PLOP3.LUT P0, PT, P0, P1, PT, 0xf8, 0x8f ;  /* 0x00000000008f781c */ /* 0x000fda0000703f70 */
[----:B------:R-:W-:Y:S05]  /*1600*/  @P0 BRA `(.L_x_8) ;  /* 0x00000004004c0947 */ /* 0x000fea0003800000 */
[----:B------:R-:W-:-:S13]  /*1610*/  LOP3.LUT P0, RZ, R19, 0x7fffffff, R0, 0xc8, !PT ;  /* 0x7fffffff13ff7812 */ /* 0x000fda000780c800 */
[----:B------:R-:W-:Y:S05]  /*1620*/  @!P0 BRA `(.L_x_9) ;  /* 0x00000004003c8947 */ /* 0x000fea0003800000 */
[C---:B------:R-:W-:Y:S02]  /*1630*/  FSETP.NEU.FTZ.AND P3, PT, |R0|.reuse, +INF , PT ;  /* 0x7f8000000000780b */ /* 0x040fe40003f7d200 */
[----:B------:R-:W-:Y:S02]  /*1640*/  FSETP.NEU.FTZ.AND P1, PT, |R3|, +INF , PT ;  /* 0x7f8000000300780b */ /* 0x000fe40003f3d200 */
[----:B------:R-:W-:-:S11]  /*1650*/  FSETP.NEU.FTZ.AND P0, PT, |R0|, +INF , PT ;  /* 0x7f8000000000780b */ /* 0x000fd60003f1d200 */
[----:B------:R-:W-:Y:S05]  /*1660*/  @!P1 BRA !P3, `(.L_x_9) ;  /* 0x00000004002c9947 */ /* 0x000fea0005800000 */
[----:B------:R-:W-:-:S04]  /*1670*/  LOP3.LUT P3, RZ, R0, 0x7fffffff, RZ, 0xc0, !PT ;  /* 0x7fffffff00ff7812 */ /* 0x000fc8000786c0ff */
[----:B------:R-:W-:-:S13]  /*1680*/  PLOP3.LUT P1, PT, P1, P3, PT, 0x2f, 0xf2 ;  /* 0x0000000000f2781c */ /* 0x000fda0000f26577 */
[----:B------:R-:W-:Y:S05]  /*1690*/  @P1 BRA `(.L_x_10) ;  /* 0x0000000400181947 */ /* 0x000fea0003800000 */
[----:B------:R-:W-:-:S04]  /*16a0*/  LOP3.LUT P1, RZ, R19, 0x7fffffff, RZ, 0xc0, !PT ;  /* 0x7fffffff13ff7812 */ /* 0x000fc8000782c0ff */
[----:B------:R-:W-:-:S13]  /*16b0*/  PLOP3.LUT P0, PT, P0, P1, PT, 0x2f, 0xf2 ;  /* 0x0000000000f2781c */ /* 0x000fda0000702577 */
[----:B------:R-:W-:Y:S05]  /*16c0*/  @P0 BRA `(.L_x_11) ;  /* 0x0000000400000947 */ /* 0x000fea0003800000 */
[----:B------:R-:W-:Y:S02]  /*16d0*/  ISETP.GE.AND P0, PT, R20, RZ, PT ;  /* 0x000000ff1400720c */ /* 0x000fe40003f06270 */
[----:B------:R-:W-:-:S11]  /*16e0*/  ISETP.GE.AND P1, PT, R21, RZ, PT ;  /* 0x000000ff1500720c */ /* 0x000fd60003f26270 */
[----:B------:R-:W-:Y:S01]  /*16f0*/  @P0 MOV R17, RZ ;  /* 0x000000ff00110202 */ /* 0x000fe20000000f00 */
[----:B------:R-:W-:Y:S02]  /*1700*/  @!P0 IMAD.MOV.U32 R17, RZ, RZ, -0x40 ;  /* 0xffffffc0ff118424 */ /* 0x000fe400078e00ff */
[----:B------:R-:W-:Y:S01]  /*1710*/  @!P0 FFMA R0, R0, 1.84467440737095516160e+19, RZ ;  /* 0x5f80000000008823 */ /* 0x000fe200000000ff */
[----:B------:R-:W-:Y:S02]  /*1720*/  @!P1 FFMA R19, R3, 1.84467440737095516160e+19, RZ ;  /* 0x5f80000003139823 */ /* 0x000fe400000000ff */
[----:B------:R-:W-:-:S07]  /*1730*/  @!P1 IADD3 R17, PT, PT, R17, 0x40, RZ ;  /* 0x0000004011119810 */ /* 0x000fce0007ffe0ff */
.L_x_7:
[----:B------:R-:W-:Y:S01]  /*1740*/  LEA R20, R15, 0xc0800000, 0x17 ;  /* 0xc08000000f147811 */ /* 0x000fe200078eb8ff */
[----:B------:R-:W-:Y:S01]  /*1750*/  BSSY.RECONVERGENT B2, `(.L_x_12) ;  /* 0x0000036000027945 */ /* 0x000fe20003800200 */
[----:B------:R-:W-:-:S03]  /*1760*/  IADD3 R18, PT, PT, R18, -0x7f, RZ ;  /* 0xffffff8112127810 */ /* 0x000fc60007ffe0ff */
[----:B------:R-:W-:Y:S02]  /*1770*/  IMAD.IADD R22, R19, 0x1, -R20 ;  /* 0x0000000113167824 */ /* 0x000fe400078e0a14 */
[C---:B------:R-:W-:Y:S01]  /*1780*/  IMAD R0, R18.reuse, -0x800000, R0 ;  /* 0xff80000012007824 */ /* 0x040fe200078e0200 */
[----:B------:R-:W-:Y:S01]  /*1790*/  IADD3 R18, PT, PT, R18, 0x7f, -R15 ;  /* 0x0000007f12127810 */ /* 0x000fe20007ffe80f */
[----:B------:R-:W0:Y:S01]  /*17a0*/  MUFU.RCP R20, R22 ;  /* 0x0000001600147308 */ /* 0x000e220000001000 */
[----:B------:R-:W-:-:S03]  /*17b0*/  FADD.FTZ R19, -R22, -RZ ;  /* 0x800000ff16137221 */ /* 0x000fc60000010100 */
[----:B------:R-:W-:Y:S02]  /*17c0*/  IMAD.IADD R18, R18, 0x1, R17 ;  /* 0x0000000112127824 */ /* 0x000fe400078e0211 */
[----:B0-----:R-:W-:-:S04]  /*17d0*/  FFMA R21, R20, R19, 1 ;  /* 0x3f80000014157423 */ /* 0x001fc80000000013 */
[----:B------:R-:W-:-:S04]  /*17e0*/  FFMA R20, R20, R21, R20 ;  /* 0x0000001514147223 */ /* 0x000fc80000000014 */
[----:B------:R-:W-:-:S04]  /*17f0*/  FFMA R21, R0, R20, RZ ;  /* 0x0000001400157223 */ /* 0x000fc800000000ff */
[----:B------:R-:W-:-:S04]  /*1800*/  FFMA R23, R19, R21, R0 ;  /* 0x0000001513177223 */ /* 0x000fc80000000000 */
[----:B------:R-:W-:-:S04]  /*1810*/  FFMA R21, R20, R23, R21 ;  /* 0x0000001714157223 */ /* 0x000fc80000000015 */
[----:B------:R-:W-:-:S04]  /*1820*/  FFMA R0, R19, R21, R0 ;  /* 0x0000001513007223 */ /* 0x000fc80000000000 */
[----:B------:R-:W-:-:S05]  /*1830*/  FFMA R19, R20, R0, R21 ;  /* 0x0000000014137223 */ /* 0x000fca0000000015 */
[----:B------:R-:W-:-:S04]  /*1840*/  SHF.R.U32.HI R15, RZ, 0x17, R19 ;  /* 0x00000017ff0f7819 */ /* 0x000fc80000011613 */
[----:B------:R-:W-:-:S04]  /*1850*/  LOP3.LUT R15, R15, 0xff, RZ, 0xc0, !PT ;  /* 0x000000ff0f0f7812 */ /* 0x000fc800078ec0ff */
[----:B------:R-:W-:-:S05]  /*1860*/  IADD3 R15, PT, PT, R15, R18, RZ ;  /* 0x000000120f0f7210 */ /* 0x000fca0007ffe0ff */
[----:B------:R-:W-:-:S05]  /*1870*/  VIADD R17, R15, 0xffffffff ;  /* 0xffffffff0f117836 */ /* 0x000fca0000000000 */
[----:B------:R-:W-:-:S13]  /*1880*/  ISETP.GE.U32.AND P0, PT, R17, 0xfe, PT ;  /* 0x000000fe1100780c */ /* 0x000fda0003f06070 */
[----:B------:R-:W-:Y:S05]  /*1890*/  @!P0 BRA `(.L_x_13) ;  /* 0x0000000000808947 */ /* 0x000fea0003800000 */
[----:B------:R-:W-:-:S13]  /*18a0*/  ISETP.GT.AND P0, PT, R15, 0xfe, PT ;  /* 0x000000fe0f00780c */ /* 0x000fda0003f04270 */
[----:B------:R-:W-:Y:S05]  /*18b0*/  @P0 BRA `(.L_x_14) ;  /* 0x00000000006c0947 */ /* 0x000fea0003800000 */
[----:B------:R-:W-:-:S13]  /*18c0*/  ISETP.GE.AND P0, PT, R15, 0x1, PT ;  /* 0x000000010f00780c */ /* 0x000fda0003f06270 */
[----:B------:R-:W-:Y:S05]  /*18d0*/  @P0 BRA `(.L_x_15) ;  /* 0x0000000000740947 */ /* 0x000fea0003800000 */
[----:B------:R-:W-:Y:S02]  /*18e0*/  ISETP.GE.AND P0, PT, R15, -0x18, PT ;  /* 0xffffffe80f00780c */ /* 0x000fe40003f06270 */
[----:B------:R-:W-:-:S11]  /*18f0*/  LOP3.LUT R19, R19, 0x80000000, RZ, 0xc0, !PT ;  /* 0x8000000013137812 */ /* 0x000fd600078ec0ff */
[----:B------:R-:W-:Y:S05]  /*1900*/  @!P0 BRA `(.L_x_15) ;  /* 0x0000000000688947 */ /* 0x000fea0003800000 */
[CCC-:B------:R-:W-:Y:S01]  /*1910*/  FFMA.RZ R17, R20.reuse, R0.reuse, R21.reuse ;  /* 0x0000000014117223 */ /* 0x1c0fe2000000c015 */
[C---:B------:R-:W-:Y:S02]  /*1920*/  ISETP.NE.AND P3, PT, R15.reuse, RZ, PT ;  /* 0x000000ff0f00720c */ /* 0x040fe40003f65270 */
[----:B------:R-:W-:Y:S02]  /*1930*/  ISETP.NE.AND P1, PT, R15, RZ, PT ;  /* 0x000000ff0f00720c */ /* 0x000fe40003f25270 */
[----:B------:R-:W-:Y:S01]  /*1940*/  LOP3.LUT R18, R17, 0x7fffff, RZ, 0xc0, !PT ;  /* 0x007fffff11127812 */ /* 0x000fe200078ec0ff */
[CCC-:B------:R-:W-:Y:S01]  /*1950*/  FFMA.RP R17, R20.reuse, R0.reuse, R21.reuse ;  /* 0x0000000014117223 */ /* 0x1c0fe20000008015 */
[----:B------:R-:W-:Y:S01]  /*1960*/  FFMA.RM R0, R20, R0, R21 ;  /* 0x0000000014007223 */ /* 0x000fe20000004015 */
[----:B------:R-:W-:Y:S01]  /*1970*/  IADD3 R21, PT, PT, R15, 0x20, RZ ;  /* 0x000000200f157810 */ /* 0x000fe20007ffe0ff */
[----:B------:R-:W-:Y:S01]  /*1980*/  IMAD.MOV R15, RZ, RZ, -R15 ;  /* 0x000000ffff0f7224 */ /* 0x000fe200078e0a0f */
[----:B------:R-:W-:-:S02]  /*1990*/  LOP3.LUT R18, R18, 0x800000, RZ, 0xfc, !PT ;  /* 0x0080000012127812 */ /* 0x000fc400078efcff */
[----:B------:R-:W-:Y:S02]  /*19a0*/  FSETP.NEU.FTZ.AND P0, PT, R17, R0, PT ;  /* 0x000000001100720b */ /* 0x000fe40003f1d000 */
[----:B------:R-:W-:Y:S02]  /*19b0*/  SHF.L.U32 R21, R18, R21, RZ ;  /* 0x0000001512157219 */ /* 0x000fe400000006ff */
[----:B------:R-:W-:Y:S02]  /*19c0*/  SEL R15, R15, RZ, P3 ;  /* 0x000000ff0f0f7207 */ /* 0x000fe40001800000 */
[----:B------:R-:W-:Y:S02]  /*19d0*/  ISETP.NE.AND P1, PT, R21, RZ, P1 ;  /* 0x000000ff1500720c */ /* 0x000fe40000f25270 */
[----:B------:R-:W-:Y:S02]  /*19e0*/  SHF.R.U32.HI R15, RZ, R15, R18 ;  /* 0x0000000fff0f7219 */ /* 0x000fe40000011612 */
[----:B------:R-:W-:-:S02]  /*19f0*/  PLOP3.LUT P0, PT, P0, P1, PT, 0xf8, 0x8f ;  /* 0x00000000008f781c */ /* 0x000fc40000703f70 */
[----:B------:R-:W-:Y:S02]  /*1a00*/  SHF.R.U32.HI R17, RZ, 0x1, R15 ;  /* 0x00000001ff117819 */ /* 0x000fe4000001160f */
[----:B------:R-:W-:-:S04]  /*1a10*/  SEL R0, RZ, 0x1, !P0 ;  /* 0x00000001ff007807 */ /* 0x000fc80004000000 */
[----:B------:R-:W-:-:S04]  /*1a20*/  LOP3.LUT R0, R0, 0x1, R17, 0xf8, !PT ;  /* 0x0000000100007812 */ /* 0x000fc800078ef811 */
[----:B------:R-:W-:-:S04]  /*1a30*/  LOP3.LUT R0, R0, R15, RZ, 0xc0, !PT ;  /* 0x0000000f00007212 */ /* 0x000fc800078ec0ff */
[----:B------:R-:W-:-:S04]  /*1a40*/  IADD3 R0, PT, PT, R17, R0, RZ ;  /* 0x0000000011007210 */ /* 0x000fc80007ffe0ff */
[----:B------:R-:W-:Y:S01]  /*1a50*/  LOP3.LUT R19, R0, R19, RZ, 0xfc, !PT ;  /* 0x0000001300137212 */ /* 0x000fe200078efcff */
[----:B------:R-:W-:Y:S06]  /*1a60*/  BRA `(.L_x_15) ;  /* 0x0000000000107947 */ /* 0x000fec0003800000 */
.L_x_14:
[----:B------:R-:W-:-:S04]  /*1a70*/  LOP3.LUT R19, R19, 0x80000000, RZ, 0xc0, !PT ;  /* 0x8000000013137812 */ /* 0x000fc800078ec0ff */
[----:B------:R-:W-:Y:S01]  /*1a80*/  LOP3.LUT R19, R19, 0x7f800000, RZ, 0xfc, !PT ;  /* 0x7f80000013137812 */ /* 0x000fe200078efcff */
[----:B------:R-:W-:Y:S06]  /*1a90*/  BRA `(.L_x_15) ;  /* 0x0000000000047947 */ /* 0x000fec0003800000 */
.L_x_13:
[----:B------:R-:W-:-:S07]  /*1aa0*/  IMAD R19, R18, 0x800000, R19 ;  /* 0x0080000012137824 */ /* 0x000fce00078e0213 */
.L_x_15:
[----:B------:R-:W-:Y:S05]  /*1ab0*/  BSYNC.RECONVERGENT B2 ;  /* 0x0000000000027941 */ /* 0x000fea0003800200 */
.L_x_12:
[----:B------:R-:W-:Y:S05]  /*1ac0*/  BRA `(.L_x_16) ;  /* 0x0000000000207947 */ /* 0x000fea0003800000 */
.L_x_11:
[----:B------:R-:W-:-:S04]  /*1ad0*/  LOP3.LUT R19, R19, 0x80000000, R0, 0x48, !PT ;  /* 0x8000000013137812 */ /* 0x000fc800078e4800 */
[----:B------:R-:W-:Y:S01]  /*1ae0*/  LOP3.LUT R19, R19, 0x7f800000, RZ, 0xfc, !PT ;  /* 0x7f80000013137812 */ /* 0x000fe200078efcff */
[----:B------:R-:W-:Y:S06]  /*1af0*/  BRA `(.L_x_16) ;  /* 0x0000000000147947 */ /* 0x000fec0003800000 */
.L_x_10:
[----:B------:R-:W-:Y:S01]  /*1b00*/  LOP3.LUT R19, R19, 0x80000000, R0, 0x48, !PT ;  /* 0x8000000013137812 */ /* 0x000fe200078e4800 */
[----:B------:R-:W-:Y:S06]  /*1b10*/  BRA `(.L_x_16) ;  /* 0x00000000000c7947 */ /* 0x000fec0003800000 */
.L_x_9:
[----:B------:R-:W0:Y:S01]  /*1b20*/  MUFU.RSQ R19, -QNAN ;  /* 0xffc0000000137908 */ /* 0x000e220000001400 */
[----:B------:R-:W-:Y:S05]  /*1b30*/  BRA `(.L_x_16) ;  /* 0x0000000000047947 */ /* 0x000fea0003800000 */
.L_x_8:
[----:B------:R-:W-:-:S07]  /*1b40*/  FADD.FTZ R19, R0, R3 ;  /* 0x0000000300137221 */ /* 0x000fce0000010000 */
.L_x_16:
[----:B------:R-:W-:Y:S05]  /*1b50*/  BSYNC.RECONVERGENT B1 ;  /* 0x0000000000017941 */ /* 0x000fea0003800200 */
.L_x_6:
[----:B------:R-:W-:-:S04]  /*1b60*/  HFMA2 R17, -RZ, RZ, 0, 0 ;  /* 0x00000000ff117431 */ /* 0x000fc800000001ff */
[----:B0-----:R-:W-:Y:S05]  /*1b70*/  RET.REL.NODEC R16 `(velocity_one) ;  /* 0xffffffe410207950 */ /* 0x001fea0003c3ffff */
.L_x_17:
[----:B------:R-:W-:-:S00]  /*1b80*/  BRA `(.L_x_17) ;  /* 0xfffffffc00fc7947 */ /* 0x000fc0000383ffff */
[----:B------:R-:W-:-:S00]  /*1b90*/  NOP ;  /* 0x0000000000007918 */ /* 0x000fc00000000000 */
        /* <DEDUP_REMOVED lines=14> */
.L_x_18:


//--------------------- .nv.shared.reserved.0     --------------------------
	.section	.nv.shared.reserved.0,"aw",@nobits
	.weak		__nv_reservedSMEM_offset_0_alias
	.size		__nv_reservedSMEM_offset_0_alias, 0, 64
	.other		__nv_reservedSMEM_offset_0_alias,@"STO_CUDA_RESERVED_SHARED STV_DEFAULT"
__nv_reservedSMEM_offset_0_alias:
	.zero		0
	.zero		64


//--------------------- .nv.constant0.velocity_one --------------------------
	.section	.nv.constant0.velocity_one,"a",@progbits
	.sectionflags	@""
	.align	4
.nv.constant0.velocity_one:
	.zero		960


//--------------------- SYMBOLS --------------------------

	.type		.nv.reservedSmem.offset0,@object
	.size		.nv.reservedSmem.offset0,0x4
